//
// Generated by NVIDIA NVVM Compiler
//
// Compiler Build ID: CL-36424714
// Cuda compilation tools, release 13.0, V13.0.88
// Based on NVVM 20.0.0
//

.version 9.0
.target sm_100
.address_size 64

	// .globl	_Z7computefiiiffffffffffffffffffffffffffff
.extern .func  (.param .b32 func_retval0) vprintf
(
	.param .b64 vprintf_param_0,
	.param .b64 vprintf_param_1
)
;
.global .align 1 .b8 $str[7] = {37, 46, 49, 55, 103, 10};
.global .align 4 .b8 __cudart_i2opi_f[24] = {65, 144, 67, 60, 153, 149, 98, 219, 192, 221, 52, 245, 209, 87, 39, 252, 41, 21, 68, 78, 110, 131, 249, 162};

.visible .entry _Z7computefiiiffffffffffffffffffffffffffff(
	.param .f32 _Z7computefiiiffffffffffffffffffffffffffff_param_0,
	.param .u32 _Z7computefiiiffffffffffffffffffffffffffff_param_1,
	.param .u32 _Z7computefiiiffffffffffffffffffffffffffff_param_2,
	.param .u32 _Z7computefiiiffffffffffffffffffffffffffff_param_3,
	.param .f32 _Z7computefiiiffffffffffffffffffffffffffff_param_4,
	.param .f32 _Z7computefiiiffffffffffffffffffffffffffff_param_5,
	.param .f32 _Z7computefiiiffffffffffffffffffffffffffff_param_6,
	.param .f32 _Z7computefiiiffffffffffffffffffffffffffff_param_7,
	.param .f32 _Z7computefiiiffffffffffffffffffffffffffff_param_8,
	.param .f32 _Z7computefiiiffffffffffffffffffffffffffff_param_9,
	.param .f32 _Z7computefiiiffffffffffffffffffffffffffff_param_10,
	.param .f32 _Z7computefiiiffffffffffffffffffffffffffff_param_11,
	.param .f32 _Z7computefiiiffffffffffffffffffffffffffff_param_12,
	.param .f32 _Z7computefiiiffffffffffffffffffffffffffff_param_13,
	.param .f32 _Z7computefiiiffffffffffffffffffffffffffff_param_14,
	.param .f32 _Z7computefiiiffffffffffffffffffffffffffff_param_15,
	.param .f32 _Z7computefiiiffffffffffffffffffffffffffff_param_16,
	.param .f32 _Z7computefiiiffffffffffffffffffffffffffff_param_17,
	.param .f32 _Z7computefiiiffffffffffffffffffffffffffff_param_18,
	.param .f32 _Z7computefiiiffffffffffffffffffffffffffff_param_19,
	.param .f32 _Z7computefiiiffffffffffffffffffffffffffff_param_20,
	.param .f32 _Z7computefiiiffffffffffffffffffffffffffff_param_21,
	.param .f32 _Z7computefiiiffffffffffffffffffffffffffff_param_22,
	.param .f32 _Z7computefiiiffffffffffffffffffffffffffff_param_23,
	.param .f32 _Z7computefiiiffffffffffffffffffffffffffff_param_24,
	.param .f32 _Z7computefiiiffffffffffffffffffffffffffff_param_25,
	.param .f32 _Z7computefiiiffffffffffffffffffffffffffff_param_26,
	.param .f32 _Z7computefiiiffffffffffffffffffffffffffff_param_27,
	.param .f32 _Z7computefiiiffffffffffffffffffffffffffff_param_28,
	.param .f32 _Z7computefiiiffffffffffffffffffffffffffff_param_29,
	.param .f32 _Z7computefiiiffffffffffffffffffffffffffff_param_30,
	.param .f32 _Z7computefiiiffffffffffffffffffffffffffff_param_31
)
{
	.local .align 8 .b8 	__local_depot0[40];
	.reg .b64 	%SP;
	.reg .b64 	%SPL;
	.reg .pred 	%p<54>;
	.reg .b32 	%r<86>;
	.reg .b32 	%f<271>;
	.reg .b64 	%rd<22>;
	.reg .b64 	%fd<4>;

	mov.u64 	%SPL, __local_depot0;
	cvta.local.u64 	%SP, %SPL;
	ld.param.f32 	%f268, [_Z7computefiiiffffffffffffffffffffffffffff_param_0];
	ld.param.u32 	%r27, [_Z7computefiiiffffffffffffffffffffffffffff_param_1];
	ld.param.u32 	%r28, [_Z7computefiiiffffffffffffffffffffffffffff_param_2];
	ld.param.u32 	%r29, [_Z7computefiiiffffffffffffffffffffffffffff_param_3];
	ld.param.f32 	%f53, [_Z7computefiiiffffffffffffffffffffffffffff_param_7];
	ld.param.f32 	%f54, [_Z7computefiiiffffffffffffffffffffffffffff_param_8];
	ld.param.f32 	%f55, [_Z7computefiiiffffffffffffffffffffffffffff_param_9];
	ld.param.f32 	%f56, [_Z7computefiiiffffffffffffffffffffffffffff_param_10];
	ld.param.f32 	%f57, [_Z7computefiiiffffffffffffffffffffffffffff_param_11];
	ld.param.f32 	%f61, [_Z7computefiiiffffffffffffffffffffffffffff_param_15];
	ld.param.f32 	%f62, [_Z7computefiiiffffffffffffffffffffffffffff_param_16];
	ld.param.f32 	%f63, [_Z7computefiiiffffffffffffffffffffffffffff_param_17];
	ld.param.f32 	%f64, [_Z7computefiiiffffffffffffffffffffffffffff_param_18];
	ld.param.f32 	%f65, [_Z7computefiiiffffffffffffffffffffffffffff_param_19];
	ld.param.f32 	%f66, [_Z7computefiiiffffffffffffffffffffffffffff_param_20];
	ld.param.f32 	%f67, [_Z7computefiiiffffffffffffffffffffffffffff_param_21];
	ld.param.f32 	%f68, [_Z7computefiiiffffffffffffffffffffffffffff_param_22];
	ld.param.f32 	%f69, [_Z7computefiiiffffffffffffffffffffffffffff_param_23];
	ld.param.f32 	%f70, [_Z7computefiiiffffffffffffffffffffffffffff_param_24];
	ld.param.f32 	%f77, [_Z7computefiiiffffffffffffffffffffffffffff_param_31];
	add.u64 	%rd1, %SPL, 0;
	setp.lt.s32 	%p2, %r27, 1;
	@%p2 bra 	$L__BB0_31;
	ld.param.f32 	%f261, [_Z7computefiiiffffffffffffffffffffffffffff_param_30];
	ld.param.f32 	%f260, [_Z7computefiiiffffffffffffffffffffffffffff_param_29];
	ld.param.f32 	%f259, [_Z7computefiiiffffffffffffffffffffffffffff_param_28];
	ld.param.f32 	%f258, [_Z7computefiiiffffffffffffffffffffffffffff_param_27];
	ld.param.f32 	%f257, [_Z7computefiiiffffffffffffffffffffffffffff_param_26];
	ld.param.f32 	%f256, [_Z7computefiiiffffffffffffffffffffffffffff_param_25];
	ld.param.f32 	%f255, [_Z7computefiiiffffffffffffffffffffffffffff_param_14];
	ld.param.f32 	%f254, [_Z7computefiiiffffffffffffffffffffffffffff_param_13];
	ld.param.f32 	%f253, [_Z7computefiiiffffffffffffffffffffffffffff_param_12];
	ld.param.f32 	%f252, [_Z7computefiiiffffffffffffffffffffffffffff_param_6];
	ld.param.f32 	%f251, [_Z7computefiiiffffffffffffffffffffffffffff_param_5];
	ld.param.f32 	%f250, [_Z7computefiiiffffffffffffffffffffffffffff_param_4];
	mov.f32 	%f78, 0fFF800000;
	abs.f32 	%f1, %f78;
	mul.f32 	%f79, %f250, %f251;
	div.rn.f32 	%f2, %f79, 0f00000556;
	mul.f32 	%f80, %f252, 0f13052CB4;
	div.rn.f32 	%f81, %f80, 0f80000000;
	mov.f32 	%f82, 0f05CC0543;
	div.rn.f32 	%f3, %f82, %f81;
	div.rn.f32 	%f83, %f53, 0fF820A1BE;
	add.f32 	%f4, %f54, %f83;
	abs.f32 	%f5, %f4;
	mov.f32 	%f84, 0f3FB8AA3B;
	mul.rn.f32 	%f85, %f5, %f84;
	cvt.rzi.f32.f32 	%f86, %f85;
	abs.f32 	%f87, %f86;
	setp.gt.f32 	%p3, %f87, 0f42FC0000;
	mov.f32 	%f88, 0f42FC0000;
	copysign.f32 	%f89, %f86, %f88;
	selp.f32 	%f90, %f89, %f86, %p3;
	fma.rn.f32 	%f91, %f90, 0fBF317218, %f5;
	fma.rn.f32 	%f92, %f90, 0f3102E308, %f91;
	mul.f32 	%f6, %f92, 0f3FB8AA3B;
	add.f32 	%f93, %f90, 0f4B40007D;
	mov.b32 	%r31, %f93;
	shl.b32 	%r32, %r31, 23;
	mov.b32 	%f7, %r32;
	mul.f32 	%f94, %f4, %f4;
	fma.rn.f32 	%f95, %f94, 0f363D0ADA, 0f394FFF49;
	fma.rn.f32 	%f96, %f95, %f94, 0f3C08889A;
	fma.rn.f32 	%f97, %f96, %f94, 0f3E2AAAAB;
	mul.f32 	%f98, %f94, %f97;
	fma.rn.f32 	%f8, %f98, %f4, %f4;
	mul.f32 	%f99, %f254, %f255;
	sub.f32 	%f100, %f253, %f99;
	mov.f32 	%f101, 0f8000000A;
	sub.f32 	%f102, %f101, %f61;
	add.f32 	%f9, %f100, %f102;
	add.f32 	%f103, %f63, %f64;
	fma.rn.f32 	%f10, %f103, 0f430D851F, %f62;
	div.rn.f32 	%f11, %f65, %f66;
	div.rn.f32 	%f104, %f67, %f68;
	div.rn.f32 	%f105, %f69, 0f83B63446;
	add.f32 	%f106, %f105, 0fC2A6AEED;
	sub.f32 	%f12, %f104, %f106;
	mov.f32 	%f107, 0f85898C6B;
	sub.f32 	%f108, %f107, %f70;
	add.f32 	%f13, %f108, 0f67AE4435;
	mul.f32 	%f109, %f257, 0f82402A0D;
	sub.f32 	%f110, %f109, %f258;
	sub.f32 	%f111, %f110, %f259;
	mul.f32 	%f112, %f256, %f111;
	mul.f32 	%f113, %f112, 0f0000000A;
	add.f32 	%f114, %f260, %f261;
	sub.f32 	%f115, %f114, %f77;
	mul.f32 	%f116, %f115, 0f80000000;
	mov.f32 	%f117, 0f3DE3C6D8;
	div.rn.f32 	%f118, %f117, %f116;
	mul.f32 	%f119, %f118, 0f3F000000;
	cvt.rzi.f32.f32 	%f120, %f119;
	add.f32 	%f121, %f120, %f120;
	sub.f32 	%f122, %f118, %f121;
	abs.f32 	%f123, %f122;
	setp.neu.f32 	%p4, %f123, 0f3F800000;
	abs.f32 	%f124, %f113;
	setp.lt.f32 	%p5, %f124, 0f00800000;
	mul.f32 	%f126, %f124, 0f4B800000;
	selp.f32 	%f127, %f126, %f124, %p5;
	selp.f32 	%f128, 0fC1C00000, 0f00000000, %p5;
	mov.b32 	%r33, %f127;
	add.s32 	%r34, %r33, -1060439283;
	and.b32  	%r35, %r34, -8388608;
	sub.s32 	%r36, %r33, %r35;
	mov.b32 	%f129, %r36;
	cvt.rn.f32.s32 	%f130, %r35;
	fma.rn.f32 	%f131, %f130, 0f34000000, %f128;
	add.f32 	%f132, %f129, 0fBF800000;
	add.f32 	%f133, %f129, 0f3F800000;
	rcp.approx.ftz.f32 	%f134, %f133;
	add.f32 	%f135, %f132, %f132;
	mul.f32 	%f136, %f135, %f134;
	mul.f32 	%f137, %f136, %f136;
	sub.f32 	%f138, %f132, %f136;
	add.f32 	%f139, %f138, %f138;
	neg.f32 	%f140, %f136;
	fma.rn.f32 	%f141, %f140, %f132, %f139;
	mul.rn.f32 	%f142, %f134, %f141;
	fma.rn.f32 	%f143, %f137, 0f3A2C32E4, 0f3B52E7DB;
	fma.rn.f32 	%f144, %f143, %f137, 0f3C93BB73;
	fma.rn.f32 	%f145, %f144, %f137, 0f3DF6384F;
	mul.rn.f32 	%f146, %f145, %f137;
	fma.rn.f32 	%f147, %f136, 0f3FB8AA3B, %f131;
	sub.f32 	%f148, %f131, %f147;
	fma.rn.f32 	%f149, %f136, 0f3FB8AA3B, %f148;
	fma.rn.f32 	%f150, %f142, 0f3FB8AA3B, %f149;
	fma.rn.f32 	%f151, %f136, 0f32A55E34, %f150;
	mul.f32 	%f152, %f146, 0f40400000;
	fma.rn.f32 	%f153, %f152, %f142, %f151;
	fma.rn.f32 	%f154, %f146, %f136, %f153;
	add.rn.f32 	%f155, %f147, %f154;
	neg.f32 	%f156, %f147;
	add.rn.f32 	%f157, %f155, %f156;
	neg.f32 	%f158, %f157;
	add.rn.f32 	%f159, %f154, %f158;
	mul.rn.f32 	%f160, %f155, %f118;
	neg.f32 	%f161, %f160;
	fma.rn.f32 	%f162, %f155, %f118, %f161;
	fma.rn.f32 	%f163, %f159, %f118, %f162;
	cvt.rni.f32.f32 	%f164, %f160;
	sub.f32 	%f165, %f160, %f164;
	add.f32 	%f166, %f165, %f163;
	fma.rn.f32 	%f167, %f166, 0f391FCB8E, 0f3AAF85ED;
	fma.rn.f32 	%f168, %f167, %f166, 0f3C1D9856;
	fma.rn.f32 	%f169, %f168, %f166, 0f3D6357BB;
	fma.rn.f32 	%f170, %f169, %f166, 0f3E75FDEC;
	fma.rn.f32 	%f171, %f170, %f166, 0f3F317218;
	fma.rn.f32 	%f172, %f171, %f166, 0f3F800000;
	cvt.rzi.s32.f32 	%r37, %f164;
	setp.gt.f32 	%p6, %f164, 0f00000000;
	selp.b32 	%r38, 0, -2097152000, %p6;
	add.s32 	%r39, %r38, 2130706432;
	mov.b32 	%f173, %r39;
	mul.f32 	%f174, %f172, %f173;
	shl.b32 	%r40, %r37, 23;
	sub.s32 	%r41, %r40, %r38;
	mov.b32 	%f175, %r41;
	mul.f32 	%f176, %f174, %f175;
	abs.f32 	%f177, %f160;
	setp.gt.f32 	%p7, %f177, 0f43180000;
	setp.lt.f32 	%p8, %f160, 0f00000000;
	selp.f32 	%f178, 0f00000000, 0f7F800000, %p8;
	selp.f32 	%f179, %f178, %f176, %p7;
	setp.eq.f32 	%p9, %f113, 0f3F800000;
	setp.eq.f32 	%p10, %f118, 0f00000000;
	or.pred  	%p11, %p9, %p10;
	setp.nan.f32 	%p12, %f124, %f124;
	abs.f32 	%f180, %f118;
	setp.nan.f32 	%p13, %f180, %f180;
	setp.eq.f32 	%p14, %f113, 0f00000000;
	setp.eq.f32 	%p15, %f124, 0f7F800000;
	or.pred  	%p16, %p14, %p15;
	setp.eq.f32 	%p17, %f113, 0fBF800000;
	setp.eq.f32 	%p18, %f180, 0f7F800000;
	and.pred  	%p19, %p17, %p18;
	setp.geu.f32 	%p21, %f113, 0f00000000;
	neg.f32 	%f182, %f179;
	selp.f32 	%f183, %f179, %f182, %p4;
	cvt.rmi.f32.f32 	%f184, %f118;
	setp.neu.f32 	%p22, %f118, %f184;
	selp.f32 	%f185, 0f7FFFFFFF, %f183, %p22;
	add.f32 	%f186, %f113, %f113;
	mov.b32 	%r42, %f186;
	setp.lt.f32 	%p23, %f118, 0f00000000;
	xor.b32  	%r43, %r42, 2139095040;
	selp.b32 	%r44, %r43, %r42, %p23;
	and.b32  	%r45, %r44, 2147483647;
	selp.b32 	%r46, %r45, %r44, %p4;
	mov.b32 	%f187, %r46;
	add.rn.f32 	%f188, %f113, %f118;
	or.pred  	%p24, %p11, %p12;
	or.pred  	%p1, %p24, %p13;
	selp.f32 	%f14, 0f3F800000, %f188, %p11;
	selp.f32 	%f189, 0f3F800000, %f179, %p19;
	selp.f32 	%f190, %f187, %f189, %p16;
	selp.f32 	%f191, %f190, %f185, %p21;
	selp.f32 	%f192, %f190, %f191, %p19;
	selp.f32 	%f15, %f190, %f192, %p16;
	mov.b32 	%r78, 0;
	sqrt.rn.f32 	%f193, %f9;
	div.rn.f32 	%f194, %f57, %f193;
	add.f32 	%f195, %f56, %f194;
	abs.f32 	%f17, %f195;
	ex2.approx.ftz.f32 	%f198, %f6;
	mul.f32 	%f199, %f198, %f7;
	selp.f32 	%f39, %f14, %f15, %p1;
	mov.u64 	%rd8, __cudart_i2opi_f;
$L__BB0_2:
	setp.lt.s32 	%p25, %r28, 1;
	setp.gtu.f32 	%p26, %f268, %f1;
	or.pred  	%p27, %p26, %p25;
	@%p27 bra 	$L__BB0_30;
	mul.f32 	%f18, %f17, 0f4B000000;
	neg.f32 	%f19, %f17;
	mov.b32 	%r2, %f17;
	add.f32 	%f20, %f17, %f17;
	mov.b32 	%r48, %f18;
	and.b32  	%r3, %r48, -8388608;
	and.b32  	%r49, %r48, 8388607;
	or.b32  	%r50, %r49, 1065353216;
	mov.b32 	%f196, %r50;
	rcp.approx.ftz.f32 	%f21, %f196;
	sub.s32 	%r4, 192937984, %r3;
	neg.f32 	%f22, %f196;
	mov.b32 	%f197, %r3;
	setp.leu.f32 	%p28, %f17, 0f00000000;
	selp.f32 	%f23, 0f7FFFFFFF, %f197, %p28;
	mov.b32 	%r79, 0;
$L__BB0_4:
	setp.lt.s32 	%p29, %r29, 1;
	mov.f32 	%f268, %f2;
	@%p29 bra 	$L__BB0_6;
	setp.ge.f32 	%p30, %f5, 0f3F800000;
	mov.f32 	%f200, 0fBE000000;
	div.approx.ftz.f32 	%f201, %f200, %f199;
	fma.rn.f32 	%f202, %f199, 0f40000000, %f201;
	copysign.f32 	%f203, %f4, %f202;
	selp.f32 	%f204, %f203, %f8, %p30;
	sub.f32 	%f268, %f3, %f204;
$L__BB0_6:
	setp.gt.f32 	%p31, %f17, 0f00000360;
	mov.f32 	%f266, 0f00000360;
	@%p31 bra 	$L__BB0_19;
	setp.ltu.f32 	%p32, %f18, 0f00000360;
	@%p32 bra 	$L__BB0_14;
	mov.f32 	%f206, 0f00000360;
	div.approx.f32 	%f207, %f206, %f17;
	cvt.rzi.f32.f32 	%f264, %f207;
	fma.rn.f32 	%f27, %f19, %f264, 0f00000360;
	mov.b32 	%r6, %f27;
	setp.lt.u32 	%p33, %r6, %r2;
	@%p33 bra 	$L__BB0_13;
	setp.lt.u32 	%p34, %r6, -2147483647;
	@%p34 bra 	$L__BB0_11;
	add.f32 	%f211, %f264, 0fBF800000;
	setp.lt.f32 	%p37, %f27, %f19;
	add.f32 	%f212, %f211, 0fBF800000;
	selp.f32 	%f264, %f212, %f211, %p37;
	bra.uni 	$L__BB0_13;
$L__BB0_11:
	add.f32 	%f264, %f264, 0f3F800000;
	setp.ltu.f32 	%p35, %f27, %f20;
	@%p35 bra 	$L__BB0_13;
	add.f32 	%f208, %f264, 0f3F800000;
	fma.rn.f32 	%f209, %f17, 0fC0400000, %f27;
	setp.ge.f32 	%p36, %f209, 0f00000000;
	add.f32 	%f210, %f208, 0f3F800000;
	selp.f32 	%f264, %f210, %f208, %p36;
$L__BB0_13:
	fma.rn.f32 	%f266, %f19, %f264, 0f00000360;
	bra.uni 	$L__BB0_19;
$L__BB0_14:
	setp.eq.s32 	%p38, %r3, 192937984;
	mov.f32 	%f265, 0f34000360;
	@%p38 bra 	$L__BB0_18;
	mov.b32 	%r80, 1065354080;
	mov.u32 	%r81, %r4;
$L__BB0_16:
	min.u32 	%r52, %r81, 192937984;
	add.s32 	%r53, %r80, %r52;
	mov.b32 	%f214, %r53;
	mul.f32 	%f215, %f21, %f214;
	fma.rn.f32 	%f216, %f22, %f215, %f214;
	fma.rn.f32 	%f217, %f216, %f21, %f215;
	fma.rn.f32 	%f218, %f22, %f217, %f214;
	fma.rz.f32 	%f219, %f218, %f21, %f217;
	cvt.rzi.f32.f32 	%f220, %f219;
	fma.rn.f32 	%f221, %f22, %f220, %f214;
	sub.s32 	%r81, %r81, %r52;
	mov.b32 	%r80, %f221;
	setp.ne.s32 	%p39, %r81, 0;
	setp.ne.s32 	%p40, %r80, 0;
	and.pred  	%p41, %p39, %p40;
	@%p41 bra 	$L__BB0_16;
	mul.f32 	%f265, %f221, 0f34000000;
$L__BB0_18:
	mul.f32 	%f266, %f23, %f265;
$L__BB0_19:
	abs.f32 	%f222, %f266;
	setp.nan.f32 	%p42, %f222, %f222;
	abs.f32 	%f223, %f266;
	neg.f32 	%f224, %f223;
	selp.f32 	%f225, %f266, %f224, %p42;
	div.rn.f32 	%f226, %f55, %f225;
	setp.gtu.f32 	%p43, %f268, %f226;
	@%p43 bra 	$L__BB0_29;
	add.f32 	%f38, %f10, %f268;
	mul.f32 	%f227, %f39, 0f3F22F983;
	cvt.rni.s32.f32 	%r85, %f227;
	cvt.rn.f32.s32 	%f228, %r85;
	fma.rn.f32 	%f229, %f228, 0fBFC90FDA, %f39;
	fma.rn.f32 	%f230, %f228, 0fB3A22168, %f229;
	fma.rn.f32 	%f267, %f228, 0fA7C234C5, %f230;
	abs.f32 	%f41, %f39;
	setp.ltu.f32 	%p44, %f41, 0f47CE4780;
	@%p44 bra 	$L__BB0_28;
	setp.neu.f32 	%p45, %f41, 0f7F800000;
	@%p45 bra 	$L__BB0_23;
	mov.f32 	%f233, 0f00000000;
	mul.rn.f32 	%f267, %f39, %f233;
	mov.b32 	%r85, 0;
	bra.uni 	$L__BB0_28;
$L__BB0_23:
	mov.b32 	%r12, %f39;
	shl.b32 	%r55, %r12, 8;
	or.b32  	%r13, %r55, -2147483648;
	mov.b64 	%rd21, 0;
	mov.b32 	%r82, 0;
$L__BB0_24:
	.pragma "nounroll";
	mul.wide.u32 	%rd7, %r82, 4;
	add.s64 	%rd9, %rd8, %rd7;
	ld.global.nc.u32 	%r56, [%rd9];
	mad.wide.u32 	%rd10, %r56, %r13, %rd21;
	shr.u64 	%rd21, %rd10, 32;
	add.s64 	%rd11, %rd1, %rd7;
	st.local.u32 	[%rd11], %rd10;
	add.s32 	%r82, %r82, 1;
	setp.ne.s32 	%p46, %r82, 6;
	@%p46 bra 	$L__BB0_24;
	shr.u32 	%r57, %r12, 23;
	st.local.u32 	[%rd1+24], %rd21;
	and.b32  	%r16, %r57, 31;
	and.b32  	%r58, %r57, 224;
	add.s32 	%r59, %r58, -128;
	shr.u32 	%r60, %r59, 5;
	mul.wide.u32 	%rd12, %r60, 4;
	sub.s64 	%rd4, %rd1, %rd12;
	ld.local.u32 	%r83, [%rd4+24];
	ld.local.u32 	%r84, [%rd4+20];
	setp.eq.s32 	%p47, %r16, 0;
	@%p47 bra 	$L__BB0_27;
	shf.l.wrap.b32 	%r83, %r84, %r83, %r16;
	ld.local.u32 	%r61, [%rd4+16];
	shf.l.wrap.b32 	%r84, %r61, %r84, %r16;
$L__BB0_27:
	shr.u32 	%r62, %r83, 30;
	shf.l.wrap.b32 	%r63, %r84, %r83, 2;
	shl.b32 	%r64, %r84, 2;
	shr.u32 	%r65, %r63, 31;
	add.s32 	%r66, %r65, %r62;
	neg.s32 	%r67, %r66;
	setp.lt.s32 	%p48, %r12, 0;
	selp.b32 	%r85, %r67, %r66, %p48;
	xor.b32  	%r68, %r63, %r12;
	shr.s32 	%r69, %r63, 31;
	xor.b32  	%r70, %r69, %r63;
	xor.b32  	%r71, %r69, %r64;
	cvt.u64.u32 	%rd13, %r70;
	shl.b64 	%rd14, %rd13, 32;
	cvt.u64.u32 	%rd15, %r71;
	or.b64  	%rd16, %rd14, %rd15;
	cvt.rn.f64.s64 	%fd1, %rd16;
	mul.f64 	%fd2, %fd1, 0d3BF921FB54442D19;
	cvt.rn.f32.f64 	%f231, %fd2;
	neg.f32 	%f232, %f231;
	setp.lt.s32 	%p49, %r68, 0;
	selp.f32 	%f267, %f232, %f231, %p49;
$L__BB0_28:
	add.s32 	%r73, %r85, 1;
	mul.rn.f32 	%f234, %f267, %f267;
	and.b32  	%r74, %r85, 1;
	setp.eq.b32 	%p50, %r74, 1;
	selp.f32 	%f235, %f267, 0f3F800000, %p50;
	fma.rn.f32 	%f236, %f234, %f235, 0f00000000;
	fma.rn.f32 	%f237, %f234, 0f37CBAC00, 0fBAB607ED;
	selp.f32 	%f238, 0fB94D4153, %f237, %p50;
	selp.f32 	%f239, 0f3C0885E4, 0f3D2AAABB, %p50;
	fma.rn.f32 	%f240, %f238, %f234, %f239;
	selp.f32 	%f241, 0fBE2AAAA8, 0fBEFFFFFF, %p50;
	fma.rn.f32 	%f242, %f240, %f234, %f241;
	fma.rn.f32 	%f243, %f242, %f236, %f235;
	and.b32  	%r75, %r73, 2;
	setp.eq.s32 	%p51, %r75, 0;
	mov.f32 	%f244, 0f00000000;
	sub.f32 	%f245, %f244, %f243;
	selp.f32 	%f246, %f243, %f245, %p51;
	sub.f32 	%f247, %f13, %f246;
	div.rn.f32 	%f248, %f12, %f247;
	add.f32 	%f249, %f11, %f38;
	add.f32 	%f268, %f249, %f248;
$L__BB0_29:
	add.s32 	%r79, %r79, 1;
	setp.ne.s32 	%p52, %r79, %r28;
	@%p52 bra 	$L__BB0_4;
$L__BB0_30:
	add.s32 	%r78, %r78, 1;
	setp.ne.s32 	%p53, %r78, %r27;
	@%p53 bra 	$L__BB0_2;
$L__BB0_31:
	add.u64 	%rd17, %SP, 32;
	add.u64 	%rd18, %SPL, 32;
	cvt.f64.f32 	%fd3, %f268;
	st.local.f64 	[%rd18], %fd3;
	mov.u64 	%rd19, $str;
	cvta.global.u64 	%rd20, %rd19;
	{ // callseq 0, 0
	.param .b64 param0;
	st.param.b64 	[param0], %rd20;
	.param .b64 param1;
	st.param.b64 	[param1], %rd17;
	.param .b32 retval0;
	call.uni (retval0), 
	vprintf, 
	(
	param0, 
	param1
	);
	ld.param.b32 	%r76, [retval0];
	} // callseq 0
	ret;

}


// ===== COMPILED SASS (sm_100) =====

	.target	sm_100

	.elftype	@"ET_EXEC"


//--------------------- .note.nv.tkinfo           --------------------------
	.section	.note.nv.tkinfo,"",@"SHT_NOTE"
	.sectionflags	@"SHF_NOTE_NV_TKINFO"
	.tkinfo
        /*0018*/ 	.word	0x00000002
        /*0030*/ 	.string	""
        /*0030*/ 	.string	"ptxas"
        /*0030*/ 	.string	"Cuda compilation tools, release 13.0, V13.0.88"
        /*0030*/ 	.string	"Build cuda_13.0.r13.0/compiler.36424714_0"
        /*0030*/ 	.string	"-arch sm_100 -m 64 "



//--------------------- .note.nv.cuinfo           --------------------------
	.section	.note.nv.cuinfo,"",@"SHT_NOTE"
	.sectionflags	@"SHF_NOTE_NV_CUINFO"
        /*0018*/ 	.short	0x0002
        /*001a*/ 	.short	0x0064
        /*001c*/ 	.short	0x0082
	.zero		2


//--------------------- .nv.info                  --------------------------
	.section	.nv.info,"",@"SHT_CUDA_INFO"
	.align	4


	//----- nvinfo : EIATTR_REGCOUNT
	.align		4
        /*0000*/ 	.byte	0x04, 0x2f
        /*0002*/ 	.short	(.L_3 - .L_2)
	.align		4
.L_2:
        /*0004*/ 	.word	index@(_Z7computefiiiffffffffffffffffffffffffffff)
        /*0008*/ 	.word	0x00000027


	//----- nvinfo : EIATTR_FRAME_SIZE
	.align		4
.L_3:
        /*000c*/ 	.byte	0x04, 0x11
        /*000e*/ 	.short	(.L_5 - .L_4)
	.align		4
.L_4:
        /*0010*/ 	.word	index@($__internal_1_$__cuda_sm3x_div_rn_noftz_f32_slowpath)
        /*0014*/ 	.word	0x00000028


	//----- nvinfo : EIATTR_FRAME_SIZE
	.align		4
.L_5:
        /*0018*/ 	.byte	0x04, 0x11
        /*001a*/ 	.short	(.L_7 - .L_6)
	.align		4
.L_6:
        /*001c*/ 	.word	index@($__internal_0_$__cuda_sm20_sqrt_rn_f32_slowpath)
        /*0020*/ 	.word	0x00000028


	//----- nvinfo : EIATTR_FRAME_SIZE
	.align		4
.L_7:
        /*0024*/ 	.byte	0x04, 0x11
        /*0026*/ 	.short	(.L_9 - .L_8)
	.align		4
.L_8:
        /*0028*/ 	.word	index@(_Z7computefiiiffffffffffffffffffffffffffff)
        /*002c*/ 	.word	0x00000028


	//----- nvinfo : EIATTR_MIN_STACK_SIZE
	.align		4
.L_9:
        /*0030*/ 	.byte	0x04, 0x12
        /*0032*/ 	.short	(.L_11 - .L_10)
	.align		4
.L_10:
        /*0034*/ 	.word	index@(_Z7computefiiiffffffffffffffffffffffffffff)
        /*0038*/ 	.word	0x00000028
.L_11:


//--------------------- .nv.compat                --------------------------
	.section	.nv.compat,"",@"SHT_CUDA_COMPAT_INFO"
	.align	4
        /*0000*/ 	.byte	0x02, 0x09, 0x00, 0x00, 0x02, 0x02, 0x01, 0x00, 0x02, 0x05, 0x05, 0x00, 0x03, 0x07, 0x01, 0x01
        /*0010*/ 	.byte	0x02, 0x03, 0x00, 0x00, 0x02, 0x06, 0x01, 0x00, 0x04, 0x0b, 0x08, 0x00, 0x01, 0x00, 0x00, 0x00
        /*0020*/ 	.byte	0x00, 0x00, 0x00, 0x00


//--------------------- .nv.info._Z7computefiiiffffffffffffffffffffffffffff --------------------------
	.section	.nv.info._Z7computefiiiffffffffffffffffffffffffffff,"",@"SHT_CUDA_INFO"
	.sectionflags	@""
	.align	4


	//----- nvinfo : EIATTR_CUDA_API_VERSION
	.align		4
        /*0000*/ 	.byte	0x04, 0x37
        /*0002*/ 	.short	(.L_13 - .L_12)
.L_12:
        /*0004*/ 	.word	0x00000082


	//----- nvinfo : EIATTR_KPARAM_INFO
	.align		4
.L_13:
        /*0008*/ 	.byte	0x04, 0x17
        /*000a*/ 	.short	(.L_15 - .L_14)
.L_14:
        /*000c*/ 	.word	0x00000000
        /*0010*/ 	.short	0x001f
        /*0012*/ 	.short	0x007c
        /*0014*/ 	.byte	0x00, 0xf0, 0x11, 0x00


	//----- nvinfo : EIATTR_KPARAM_INFO
	.align		4
.L_15:
        /*0018*/ 	.byte	0x04, 0x17
        /*001a*/ 	.short	(.L_17 - .L_16)
.L_16:
        /*001c*/ 	.word	0x00000000
        /*0020*/ 	.short	0x001e
        /*0022*/ 	.short	0x0078
        /*0024*/ 	.byte	0x00, 0xf0, 0x11, 0x00


	//----- nvinfo : EIATTR_KPARAM_INFO
	.align		4
.L_17:
        /*0028*/ 	.byte	0x04, 0x17
        /*002a*/ 	.short	(.L_19 - .L_18)
.L_18:
        /*002c*/ 	.word	0x00000000
        /*0030*/ 	.short	0x001d
        /*0032*/ 	.short	0x0074
        /*0034*/ 	.byte	0x00, 0xf0, 0x11, 0x00


	//----- nvinfo : EIATTR_KPARAM_INFO
	.align		4
.L_19:
        /*0038*/ 	.byte	0x04, 0x17
        /*003a*/ 	.short	(.L_21 - .L_20)
.L_20:
        /*003c*/ 	.word	0x00000000
        /*0040*/ 	.short	0x001c
        /*0042*/ 	.short	0x0070
        /*0044*/ 	.byte	0x00, 0xf0, 0x11, 0x00


	//----- nvinfo : EIATTR_KPARAM_INFO
	.align		4
.L_21:
        /*0048*/ 	.byte	0x04, 0x17
        /*004a*/ 	.short	(.L_23 - .L_22)
.L_22:
        /*004c*/ 	.word	0x00000000
        /*0050*/ 	.short	0x001b
        /*0052*/ 	.short	0x006c
        /*0054*/ 	.byte	0x00, 0xf0, 0x11, 0x00


	//----- nvinfo : EIATTR_KPARAM_INFO
	.align		4
.L_23:
        /*0058*/ 	.byte	0x04, 0x17
        /*005a*/ 	.short	(.L_25 - .L_24)
.L_24:
        /*005c*/ 	.word	0x00000000
        /*0060*/ 	.short	0x001a
        /*0062*/ 	.short	0x0068
        /*0064*/ 	.byte	0x00, 0xf0, 0x11, 0x00


	//----- nvinfo : EIATTR_KPARAM_INFO
	.align		4
.L_25:
        /*0068*/ 	.byte	0x04, 0x17
        /*006a*/ 	.short	(.L_27 - .L_26)
.L_26:
        /*006c*/ 	.word	0x00000000
        /*0070*/ 	.short	0x0019
        /*0072*/ 	.short	0x0064
        /*0074*/ 	.byte	0x00, 0xf0, 0x11, 0x00


	//----- nvinfo : EIATTR_KPARAM_INFO
	.align		4
.L_27:
        /*0078*/ 	.byte	0x04, 0x17
        /*007a*/ 	.short	(.L_29 - .L_28)
.L_28:
        /*007c*/ 	.word	0x00000000
        /*0080*/ 	.short	0x0018
        /*0082*/ 	.short	0x0060
        /*0084*/ 	.byte	0x00, 0xf0, 0x11, 0x00


	//----- nvinfo : EIATTR_KPARAM_INFO
	.align		4
.L_29:
        /*0088*/ 	.byte	0x04, 0x17
        /*008a*/ 	.short	(.L_31 - .L_30)
.L_30:
        /*008c*/ 	.word	0x00000000
        /*0090*/ 	.short	0x0017
        /*0092*/ 	.short	0x005c
        /*0094*/ 	.byte	0x00, 0xf0, 0x11, 0x00


	//----- nvinfo : EIATTR_KPARAM_INFO
	.align		4
.L_31:
        /*0098*/ 	.byte	0x04, 0x17
        /*009a*/ 	.short	(.L_33 - .L_32)
.L_32:
        /*009c*/ 	.word	0x00000000
        /*00a0*/ 	.short	0x0016
        /*00a2*/ 	.short	0x0058
        /*00a4*/ 	.byte	0x00, 0xf0, 0x11, 0x00


	//----- nvinfo : EIATTR_KPARAM_INFO
	.align		4
.L_33:
        /*00a8*/ 	.byte	0x04, 0x17
        /*00aa*/ 	.short	(.L_35 - .L_34)
.L_34:
        /*00ac*/ 	.word	0x00000000
        /*00b0*/ 	.short	0x0015
        /*00b2*/ 	.short	0x0054
        /*00b4*/ 	.byte	0x00, 0xf0, 0x11, 0x00


	//----- nvinfo : EIATTR_KPARAM_INFO
	.align		4
.L_35:
        /*00b8*/ 	.byte	0x04, 0x17
        /*00ba*/ 	.short	(.L_37 - .L_36)
.L_36:
        /*00bc*/ 	.word	0x00000000
        /*00c0*/ 	.short	0x0014
        /*00c2*/ 	.short	0x0050
        /*00c4*/ 	.byte	0x00, 0xf0, 0x11, 0x00


	//----- nvinfo : EIATTR_KPARAM_INFO
	.align		4
.L_37:
        /*00c8*/ 	.byte	0x04, 0x17
        /*00ca*/ 	.short	(.L_39 - .L_38)
.L_38:
        /*00cc*/ 	.word	0x00000000
        /*00d0*/ 	.short	0x0013
        /*00d2*/ 	.short	0x004c
        /*00d4*/ 	.byte	0x00, 0xf0, 0x11, 0x00


	//----- nvinfo : EIATTR_KPARAM_INFO
	.align		4
.L_39:
        /*00d8*/ 	.byte	0x04, 0x17
        /*00da*/ 	.short	(.L_41 - .L_40)
.L_40:
        /*00dc*/ 	.word	0x00000000
        /*00e0*/ 	.short	0x0012
        /*00e2*/ 	.short	0x0048
        /*00e4*/ 	.byte	0x00, 0xf0, 0x11, 0x00


	//----- nvinfo : EIATTR_KPARAM_INFO
	.align		4
.L_41:
        /*00e8*/ 	.byte	0x04, 0x17
        /*00ea*/ 	.short	(.L_43 - .L_42)
.L_42:
        /*00ec*/ 	.word	0x00000000
        /*00f0*/ 	.short	0x0011
        /*00f2*/ 	.short	0x0044
        /*00f4*/ 	.byte	0x00, 0xf0, 0x11, 0x00


	//----- nvinfo : EIATTR_KPARAM_INFO
	.align		4
.L_43:
        /*00f8*/ 	.byte	0x04, 0x17
        /*00fa*/ 	.short	(.L_45 - .L_44)
.L_44:
        /*00fc*/ 	.word	0x00000000
        /*0100*/ 	.short	0x0010
        /*0102*/ 	.short	0x0040
        /*0104*/ 	.byte	0x00, 0xf0, 0x11, 0x00


	//----- nvinfo : EIATTR_KPARAM_INFO
	.align		4
.L_45:
        /*0108*/ 	.byte	0x04, 0x17
        /*010a*/ 	.short	(.L_47 - .L_46)
.L_46:
        /*010c*/ 	.word	0x00000000
        /*0110*/ 	.short	0x000f
        /*0112*/ 	.short	0x003c
        /*0114*/ 	.byte	0x00, 0xf0, 0x11, 0x00


	//----- nvinfo : EIATTR_KPARAM_INFO
	.align		4
.L_47:
        /*0118*/ 	.byte	0x04, 0x17
        /*011a*/ 	.short	(.L_49 - .L_48)
.L_48:
        /*011c*/ 	.word	0x00000000
        /*0120*/ 	.short	0x000e
        /*0122*/ 	.short	0x0038
        /*0124*/ 	.byte	0x00, 0xf0, 0x11, 0x00


	//----- nvinfo : EIATTR_KPARAM_INFO
	.align		4
.L_49:
        /*0128*/ 	.byte	0x04, 0x17
        /*012a*/ 	.short	(.L_51 - .L_50)
.L_50:
        /*012c*/ 	.word	0x00000000
        /*0130*/ 	.short	0x000d
        /*0132*/ 	.short	0x0034
        /*0134*/ 	.byte	0x00, 0xf0, 0x11, 0x00


	//----- nvinfo : EIATTR_KPARAM_INFO
	.align		4
.L_51:
        /*0138*/ 	.byte	0x04, 0x17
        /*013a*/ 	.short	(.L_53 - .L_52)
.L_52:
        /*013c*/ 	.word	0x00000000
        /*0140*/ 	.short	0x000c
        /*0142*/ 	.short	0x0030
        /*0144*/ 	.byte	0x00, 0xf0, 0x11, 0x00


	//----- nvinfo : EIATTR_KPARAM_INFO
	.align		4
.L_53:
        /*0148*/ 	.byte	0x04, 0x17
        /*014a*/ 	.short	(.L_55 - .L_54)
.L_54:
        /*014c*/ 	.word	0x00000000
        /*0150*/ 	.short	0x000b
        /*0152*/ 	.short	0x002c
        /*0154*/ 	.byte	0x00, 0xf0, 0x11, 0x00


	//----- nvinfo : EIATTR_KPARAM_INFO
	.align		4
.L_55:
        /*0158*/ 	.byte	0x04, 0x17
        /*015a*/ 	.short	(.L_57 - .L_56)
.L_56:
        /*015c*/ 	.word	0x00000000
        /*0160*/ 	.short	0x000a
        /*0162*/ 	.short	0x0028
        /*0164*/ 	.byte	0x00, 0xf0, 0x11, 0x00


	//----- nvinfo : EIATTR_KPARAM_INFO
	.align		4
.L_57:
        /*0168*/ 	.byte	0x04, 0x17
        /*016a*/ 	.short	(.L_59 - .L_58)
.L_58:
        /*016c*/ 	.word	0x00000000
        /*0170*/ 	.short	0x0009
        /*0172*/ 	.short	0x0024
        /*0174*/ 	.byte	0x00, 0xf0, 0x11, 0x00


	//----- nvinfo : EIATTR_KPARAM_INFO
	.align		4
.L_59:
        /*0178*/ 	.byte	0x04, 0x17
        /*017a*/ 	.short	(.L_61 - .L_60)
.L_60:
        /*017c*/ 	.word	0x00000000
        /*0180*/ 	.short	0x0008
        /*0182*/ 	.short	0x0020
        /*0184*/ 	.byte	0x00, 0xf0, 0x11, 0x00


	//----- nvinfo : EIATTR_KPARAM_INFO
	.align		4
.L_61:
        /*0188*/ 	.byte	0x04, 0x17
        /*018a*/ 	.short	(.L_63 - .L_62)
.L_62:
        /*018c*/ 	.word	0x00000000
        /*0190*/ 	.short	0x0007
        /*0192*/ 	.short	0x001c
        /*0194*/ 	.byte	0x00, 0xf0, 0x11, 0x00


	//----- nvinfo : EIATTR_KPARAM_INFO
	.align		4
.L_63:
        /*0198*/ 	.byte	0x04, 0x17
        /*019a*/ 	.short	(.L_65 - .L_64)
.L_64:
        /*019c*/ 	.word	0x00000000
        /*01a0*/ 	.short	0x0006
        /*01a2*/ 	.short	0x0018
        /*01a4*/ 	.byte	0x00, 0xf0, 0x11, 0x00


	//----- nvinfo : EIATTR_KPARAM_INFO
	.align		4
.L_65:
        /*01a8*/ 	.byte	0x04, 0x17
        /*01aa*/ 	.short	(.L_67 - .L_66)
.L_66:
        /*01ac*/ 	.word	0x00000000
        /*01b0*/ 	.short	0x0005
        /*01b2*/ 	.short	0x0014
        /*01b4*/ 	.byte	0x00, 0xf0, 0x11, 0x00


	//----- nvinfo : EIATTR_KPARAM_INFO
	.align		4
.L_67:
        /*01b8*/ 	.byte	0x04, 0x17
        /*01ba*/ 	.short	(.L_69 - .L_68)
.L_68:
        /*01bc*/ 	.word	0x00000000
        /*01c0*/ 	.short	0x0004
        /*01c2*/ 	.short	0x0010
        /*01c4*/ 	.byte	0x00, 0xf0, 0x11, 0x00


	//----- nvinfo : EIATTR_KPARAM_INFO
	.align		4
.L_69:
        /*01c8*/ 	.byte	0x04, 0x17
        /*01ca*/ 	.short	(.L_71 - .L_70)
.L_70:
        /*01cc*/ 	.word	0x00000000
        /*01d0*/ 	.short	0x0003
        /*01d2*/ 	.short	0x000c
        /*01d4*/ 	.byte	0x00, 0xf0, 0x11, 0x00


	//----- nvinfo : EIATTR_KPARAM_INFO
	.align		4
.L_71:
        /*01d8*/ 	.byte	0x04, 0x17
        /*01da*/ 	.short	(.L_73 - .L_72)
.L_72:
        /*01dc*/ 	.word	0x00000000
        /*01e0*/ 	.short	0x0002
        /*01e2*/ 	.short	0x0008
        /*01e4*/ 	.byte	0x00, 0xf0, 0x11, 0x00


	//----- nvinfo : EIATTR_KPARAM_INFO
	.align		4
.L_73:
        /*01e8*/ 	.byte	0x04, 0x17
        /*01ea*/ 	.short	(.L_75 - .L_74)
.L_74:
        /*01ec*/ 	.word	0x00000000
        /*01f0*/ 	.short	0x0001
        /*01f2*/ 	.short	0x0004
        /*01f4*/ 	.byte	0x00, 0xf0, 0x11, 0x00


	//----- nvinfo : EIATTR_KPARAM_INFO
	.align		4
.L_75:
        /*01f8*/ 	.byte	0x04, 0x17
        /*01fa*/ 	.short	(.L_77 - .L_76)
.L_76:
        /*01fc*/ 	.word	0x00000000
        /*0200*/ 	.short	0x0000
        /*0202*/ 	.short	0x0000
        /*0204*/ 	.byte	0x00, 0xf0, 0x11, 0x00


	//----- nvinfo : EIATTR_SPARSE_MMA_MASK
	.align		4
.L_77:
        /*0208*/ 	.byte	0x03, 0x50
        /*020a*/ 	.short	0x0000


	//----- nvinfo : EIATTR_MAXREG_COUNT
	.align		4
        /*020c*/ 	.byte	0x03, 0x1b
        /*020e*/ 	.short	0x00ff


	//----- nvinfo : EIATTR_EXTERNS
	.align		4
        /*0210*/ 	.byte	0x04, 0x0f
        /*0212*/ 	.short	(.L_79 - .L_78)


	//   ....[0]....
	.align		4
.L_78:
        /*0214*/ 	.word	index@(vprintf)


	//----- nvinfo : EIATTR_MERCURY_ISA_VERSION
	.align		4
.L_79:
        /*0218*/ 	.byte	0x03, 0x5f
        /*021a*/ 	.short	0x0101


	//----- nvinfo : EIATTR_VRC_CTA_INIT_COUNT
	.align		4
        /*021c*/ 	.byte	0x02, 0x4a
	.zero		1
	.zero		1


	//----- nvinfo : EIATTR_SYSCALL_OFFSETS
	.align		4
        /*0220*/ 	.byte	0x04, 0x46
        /*0222*/ 	.short	(.L_81 - .L_80)


	//   ....[0]....
.L_80:
        /*0224*/ 	.word	0x00002100


	//----- nvinfo : EIATTR_EXIT_INSTR_OFFSETS
	.align		4
.L_81:
        /*0228*/ 	.byte	0x04, 0x1c
        /*022a*/ 	.short	(.L_83 - .L_82)


	//   ....[0]....
.L_82:
        /*022c*/ 	.word	0x00002110


	//----- nvinfo : EIATTR_CRS_STACK_SIZE
	.align		4
.L_83:
        /*0230*/ 	.byte	0x04, 0x1e
        /*0232*/ 	.short	(.L_85 - .L_84)
.L_84:
        /*0234*/ 	.word	0x00000000


	//----- nvinfo : EIATTR_CBANK_PARAM_SIZE
	.align		4
.L_85:
        /*0238*/ 	.byte	0x03, 0x19
        /*023a*/ 	.short	0x0080


	//----- nvinfo : EIATTR_PARAM_CBANK
	.align		4
        /*023c*/ 	.byte	0x04, 0x0a
        /*023e*/ 	.short	(.L_87 - .L_86)
	.align		4
.L_86:
        /*0240*/ 	.word	index@(.nv.constant0._Z7computefiiiffffffffffffffffffffffffffff)
        /*0244*/ 	.short	0x0380
        /*0246*/ 	.short	0x0080


	//----- nvinfo : EIATTR_SW_WAR
	.align		4
.L_87:
        /*0248*/ 	.byte	0x04, 0x36
        /*024a*/ 	.short	(.L_89 - .L_88)
.L_88:
        /*024c*/ 	.word	0x00000008
.L_89:


//--------------------- .nv.callgraph             --------------------------
	.section	.nv.callgraph,"",@"SHT_CUDA_CALLGRAPH"
	.align	4
	.sectionentsize	8
	.align		4
        /*0000*/ 	.word	0x00000000
	.align		4
        /*0004*/ 	.word	0xffffffff
	.align		4
        /*0008*/ 	.word	index@(_Z7computefiiiffffffffffffffffffffffffffff)
	.align		4
        /*000c*/ 	.word	index@(vprintf)
	.align		4
        /*0010*/ 	.word	0x00000000
	.align		4
        /*0014*/ 	.word	0xfffffffe
	.align		4
        /*0018*/ 	.word	0x00000000
	.align		4
        /*001c*/ 	.word	0xfffffffd
	.align		4
        /*0020*/ 	.word	0x00000000
	.align		4
        /*0024*/ 	.word	0xfffffffc


//--------------------- .nv.constant4             --------------------------
	.section	.nv.constant4,"a",@progbits
	.align	8
	.align		8
.nv.constant4:
        /*0000*/ 	.dword	vprintf
	.align		8
        /*0008*/ 	.dword	$str
	.align		8
        /*0010*/ 	.dword	__cudart_i2opi_f


//--------------------- .text._Z7computefiiiffffffffffffffffffffffffffff --------------------------
	.section	.text._Z7computefiiiffffffffffffffffffffffffffff,"ax",@progbits
	.align	128
        .global         _Z7computefiiiffffffffffffffffffffffffffff
        .type           _Z7computefiiiffffffffffffffffffffffffffff,@function
        .size           _Z7computefiiiffffffffffffffffffffffffffff,(.L_x_51 - _Z7computefiiiffffffffffffffffffffffffffff)
        .other          _Z7computefiiiffffffffffffffffffffffffffff,@"STO_CUDA_ENTRY STV_DEFAULT"
_Z7computefiiiffffffffffffffffffffffffffff:
.text._Z7computefiiiffffffffffffffffffffffffffff:
[----:B------:R-:W0:Y:S01]  /*0000*/  LDC R1, c[0x0][0x37c] ;  /* 0x0000df00ff017b82 */ /* 0x000e220000000800 */
[----:B------:R-:W1:Y:S07]  /*0010*/  LDCU UR4, c[0x0][0x384] ;  /* 0x00007080ff0477ac */ /* 0x000e6e0008000800 */
[----:B------:R-:W2:Y:S01]  /*0020*/  LDC R6, c[0x0][0x2f8] ;  /* 0x0000be00ff067b82 */ /* 0x000ea20000000800 */
[----:B0-----:R-:W-:Y:S01]  /*0030*/  IADD3 R1, PT, PT, R1, -0x28, RZ ;  /* 0xffffffd801017810 */ /* 0x001fe20007ffe0ff */
[----:B------:R-:W0:Y:S01]  /*0040*/  LDCU UR5, c[0x0][0x380] ;  /* 0x00007000ff0577ac */ /* 0x000e220008000800 */
[----:B------:R-:W3:Y:S01]  /*0050*/  LDCU UR6, c[0x0][0x2fc] ;  /* 0x00005f80ff0677ac */ /* 0x000ee20008000800 */
[----:B-1----:R-:W-:Y:S01]  /*0060*/  UISETP.GE.AND UP0, UPT, UR4, 0x1, UPT ;  /* 0x000000010400788c */ /* 0x002fe2000bf06270 */
[----:B0-----:R-:W-:-:S08]  /*0070*/  MOV R2, UR5 ;  /* 0x0000000500027c02 */ /* 0x001fd00008000f00 */
[----:B--23--:R-:W-:Y:S05]  /*0080*/  BRA.U !UP0, `(.L_x_0) ;  /* 0x0000001d08f47547 */ /* 0x00cfea000b800000 */
[----:B------:R-:W0:Y:S01]  /*0090*/  LDC.64 R4, c[0x0][0x390] ;  /* 0x0000e400ff047b82 */ /* 0x000e220000000a00 */
[----:B------:R-:W-:Y:S02]  /*00a0*/  HFMA2 R3, -RZ, RZ, 0, 8.141994476318359375e-05 ;  /* 0x00000556ff037431 */ /* 0x000fe400000001ff */
[----:B------:R-:W-:-:S04]  /*00b0*/  IMAD.MOV.U32 R8, RZ, RZ, 0x7f800000 ;  /* 0x7f800000ff087424 */ /* 0x000fc800078e00ff */
[----:B------:R-:W-:-:S04]  /*00c0*/  FFMA R3, R8, -R3, 1 ;  /* 0x3f80000008037423 */ /* 0x000fc80000000803 */
[----:B------:R-:W-:Y:S01]  /*00d0*/  FFMA R3, R3, R8, +INF ;  /* 0x7f80000003037423 */ /* 0x000fe20000000008 */
[----:B0-----:R-:W-:-:S04]  /*00e0*/  FMUL R0, R4, R5 ;  /* 0x0000000504007220 */ /* 0x001fc80000400000 */
[----:B------:R-:W0:Y:S01]  /*00f0*/  FCHK P0, R0, 1.9141737022677001189e-42 ;  /* 0x0000055600007902 */ /* 0x000e220000000000 */
[----:B------:R-:W-:-:S04]  /*0100*/  FFMA R7, R0, R3, RZ ;  /* 0x0000000300077223 */ /* 0x000fc800000000ff */
[----:B------:R-:W-:-:S04]  /*0110*/  FFMA R4, R7, -1.9141737022677001189e-42, R0 ;  /* 0x8000055607047823 */ /* 0x000fc80000000000 */
[----:B------:R-:W-:Y:S01]  /*0120*/  FFMA R7, R3, R4, R7 ;  /* 0x0000000403077223 */ /* 0x000fe20000000007 */
[----:B0-----:R-:W-:Y:S06]  /*0130*/  @!P0 BRA `(.L_x_1) ;  /* 0x0000000000148947 */ /* 0x001fec0003800000 */
[----:B------:R-:W-:Y:S01]  /*0140*/  MOV R3, R0 ;  /* 0x0000000000037202 */ /* 0x000fe20000000f00 */
[----:B------:R-:W-:Y:S01]  /*0150*/  IMAD.MOV.U32 R4, RZ, RZ, 0x556 ;  /* 0x00000556ff047424 */ /* 0x000fe200078e00ff */
[----:B------:R-:W-:-:S07]  /*0160*/  MOV R29, 0x180 ;  /* 0x00000180001d7802 */ /* 0x000fce0000000f00 */
[----:B------:R-:W-:Y:S05]  /*0170*/  CALL.REL.NOINC `($__internal_1_$__cuda_sm3x_div_rn_noftz_f32_slowpath) ;  /* 0x0000002000447944 */ /* 0x000fea0003c00000 */
[----:B------:R-:W-:-:S07]  /*0180*/  MOV R7, R3 ;  /* 0x0000000300077202 */ /* 0x000fce0000000f00 */
.L_x_1:
[----:B------:R-:W0:Y:S01]  /*0190*/  LDC R0, c[0x0][0x398] ;  /* 0x0000e600ff007b82 */ /* 0x000e220000000800 */
[----:B------:R-:W-:-:S05]  /*01a0*/  MOV R4, 0x7f800000 ;  /* 0x7f80000000047802 */ /* 0x000fca0000000f00 */
[----:B------:R-:W-:-:S04]  /*01b0*/  FFMA R3, RZ, -R4, 1 ;  /* 0x3f800000ff037423 */ /* 0x000fc80000000804 */
[----:B------:R-:W-:Y:S01]  /*01c0*/  FFMA R3, R3, -R4, -INF ;  /* 0xff80000003037423 */ /* 0x000fe20000000804 */
[----:B0-----:R-:W-:-:S04]  /*01d0*/  FMUL R0, R0, 1.6809000405386698746e-27 ;  /* 0x13052cb400007820 */ /* 0x001fc80000400000 */
[----:B------:R-:W0:Y:S01]  /*01e0*/  FCHK P0, R0, -RZ ;  /* 0x800000ff00007302 */ /* 0x000e220000000000 */
[----:B------:R-:W-:-:S04]  /*01f0*/  FFMA R4, R0, R3, RZ ;  /* 0x0000000300047223 */ /* 0x000fc800000000ff */
[----:B------:R-:W-:-:S04]  /*0200*/  FFMA R5, RZ, R4, R0 ;  /* 0x00000004ff057223 */ /* 0x000fc80000000000 */
[----:B------:R-:W-:Y:S01]  /*0210*/  FFMA R4, R3, R5, R4 ;  /* 0x0000000503047223 */ /* 0x000fe20000000004 */
[----:B0-----:R-:W-:Y:S06]  /*0220*/  @!P0 BRA `(.L_x_2) ;  /* 0x0000000000148947 */ /* 0x001fec0003800000 */
[----:B------:R-:W-:Y:S02]  /*0230*/  HFMA2 R4, -RZ, RZ, -0.0 , 0 ;  /* 0x80000000ff047431 */ /* 0x000fe400000001ff */
[----:B------:R-:W-:Y:S01]  /*0240*/  IMAD.MOV.U32 R3, RZ, RZ, R0 ;  /* 0x000000ffff037224 */ /* 0x000fe200078e0000 */
[----:B------:R-:W-:-:S07]  /*0250*/  MOV R29, 0x270 ;  /* 0x00000270001d7802 */ /* 0x000fce0000000f00 */
[----:B------:R-:W-:Y:S05]  /*0260*/  CALL.REL.NOINC `($__internal_1_$__cuda_sm3x_div_rn_noftz_f32_slowpath) ;  /* 0x0000002000087944 */ /* 0x000fea0003c00000 */
[----:B------:R-:W-:-:S07]  /*0270*/  MOV R4, R3 ;  /* 0x0000000300047202 */ /* 0x000fce0000000f00 */
.L_x_2:
[----:B------:R-:W0:Y:S01]  /*0280*/  MUFU.RCP R3, R4 ;  /* 0x0000000400037308 */ /* 0x000e220000001000 */
[----:B------:R-:W-:Y:S01]  /*0290*/  UMOV UR4, 0x5cc0543 ;  /* 0x05cc054300047882 */ /* 0x000fe20000000000 */
[----:B------:R-:W-:Y:S01]  /*02a0*/  BSSY.RECONVERGENT B0, `(.L_x_3) ;  /* 0x000000d000007945 */ /* 0x000fe20003800200 */
[----:B------:R-:W-:-:S05]  /*02b0*/  IMAD.U32 R5, RZ, RZ, UR4 ;  /* 0x00000004ff057e24 */ /* 0x000fca000f8e00ff */
[----:B------:R-:W1:Y:S01]  /*02c0*/  FCHK P0, R5, R4 ;  /* 0x0000000405007302 */ /* 0x000e620000000000 */
[----:B0-----:R-:W-:-:S04]  /*02d0*/  FFMA R0, R3, -R4, 1 ;  /* 0x3f80000003007423 */ /* 0x001fc80000000804 */
[----:B------:R-:W-:-:S04]  /*02e0*/  FFMA R0, R3, R0, R3 ;  /* 0x0000000003007223 */ /* 0x000fc80000000003 */
[----:B------:R-:W-:-:S04]  /*02f0*/  FFMA R9, R0, 1.9186000655627932351e-35, RZ ;  /* 0x05cc054300097823 */ /* 0x000fc800000000ff */
[----:B------:R-:W-:-:S04]  /*0300*/  FFMA R8, R9, -R4, 1.9186000655627932351e-35 ;  /* 0x05cc054309087423 */ /* 0x000fc80000000804 */
[----:B------:R-:W-:Y:S01]  /*0310*/  FFMA R9, R0, R8, R9 ;  /* 0x0000000800097223 */ /* 0x000fe20000000009 */
[----:B-1----:R-:W-:Y:S06]  /*0320*/  @!P0 BRA `(.L_x_4) ;  /* 0x0000000000108947 */ /* 0x002fec0003800000 */
[----:B------:R-:W-:Y:S01]  /*0330*/  HFMA2 R3, -RZ, RZ, 8.84532928466796875e-05, 8.0287456512451171875e-05 ;  /* 0x05cc0543ff037431 */ /* 0x000fe200000001ff */
[----:B------:R-:W-:-:S07]  /*0340*/  MOV R29, 0x360 ;  /* 0x00000360001d7802 */ /* 0x000fce0000000f00 */
[----:B------:R-:W-:Y:S05]  /*0350*/  CALL.REL.NOINC `($__internal_1_$__cuda_sm3x_div_rn_noftz_f32_slowpath) ;  /* 0x0000001c00cc7944 */ /* 0x000fea0003c00000 */
[----:B------:R-:W-:-:S07]  /*0360*/  MOV R9, R3 ;  /* 0x0000000300097202 */ /* 0x000fce0000000f00 */
.L_x_4:
[----:B------:R-:W-:Y:S05]  /*0370*/  BSYNC.RECONVERGENT B0 ;  /* 0x0000000000007941 */ /* 0x000fea0003800200 */
.L_x_3:
[----:B------:R-:W0:Y:S01]  /*0380*/  LDC R8, c[0x0][0x39c] ;  /* 0x0000e700ff087b82 */ /* 0x000e220000000800 */
[----:B------:R-:W-:Y:S02]  /*0390*/  HFMA2 R0, -RZ, RZ, 33792, -0.0112152099609375 ;  /* 0x7820a1beff007431 */ /* 0x000fe400000001ff */
[----:B------:R-:W-:-:S04]  /*03a0*/  IMAD.MOV.U32 R3, RZ, RZ, 0x6cbfe96 ;  /* 0x06cbfe96ff037424 */ /* 0x000fc800078e00ff */
[----:B------:R-:W-:-:S04]  /*03b0*/  FFMA R0, -R3, R0, 1 ;  /* 0x3f80000003007423 */ /* 0x000fc80000000100 */
[----:B------:R-:W-:Y:S01]  /*03c0*/  FFMA R0, R0, -R3, -7.6734193443578353969e-35 ;  /* 0x86cbfe9600007423 */ /* 0x000fe20000000803 */
[----:B0-----:R-:W0:Y:S03]  /*03d0*/  FCHK P0, R8, -1.30320002916037195270e+34 ;  /* 0xf820a1be08007902 */ /* 0x001e260000000000 */
[----:B------:R-:W-:-:S04]  /*03e0*/  FFMA R3, R0, R8, RZ ;  /* 0x0000000800037223 */ /* 0x000fc800000000ff */
[----:B------:R-:W-:-:S04]  /*03f0*/  FFMA R4, R3, 1.30320002916037195270e+34, R8 ;  /* 0x7820a1be03047823 */ /* 0x000fc80000000008 */
[----:B------:R-:W-:Y:S01]  /*0400*/  FFMA R12, R0, R4, R3 ;  /* 0x00000004000c7223 */ /* 0x000fe20000000003 */
[----:B0-----:R-:W-:Y:S06]  /*0410*/  @!P0 BRA `(.L_x_5) ;  /* 0x0000000000188947 */ /* 0x001fec0003800000 */
[----:B------:R-:W0:Y:S01]  /*0420*/  LDCU UR4, c[0x0][0x39c] ;  /* 0x00007380ff0477ac */ /* 0x000e220008000800 */
[----:B------:R-:W-:Y:S02]  /*0430*/  MOV R4, 0xf820a1be ;  /* 0xf820a1be00047802 */ /* 0x000fe40000000f00 */
[----:B------:R-:W-:Y:S01]  /*0440*/  MOV R29, 0x470 ;  /* 0x00000470001d7802 */ /* 0x000fe20000000f00 */
[----:B0-----:R-:W-:-:S07]  /*0450*/  IMAD.U32 R3, RZ, RZ, UR4 ;  /* 0x00000004ff037e24 */ /* 0x001fce000f8e00ff */
[----:B------:R-:W-:Y:S05]  /*0460*/  CALL.REL.NOINC `($__internal_1_$__cuda_sm3x_div_rn_noftz_f32_slowpath) ;  /* 0x0000001c00887944 */ /* 0x000fea0003c00000 */
[----:B------:R-:W-:-:S07]  /*0470*/  MOV R12, R3 ;  /* 0x00000003000c7202 */ /* 0x000fce0000000f00 */
.L_x_5:
[----:B------:R-:W0:Y:S01]  /*0480*/  LDCU UR4, c[0x0][0x3a0] ;  /* 0x00007400ff0477ac */ /* 0x000e220008000800 */
[----:B------:R-:W1:Y:S01]  /*0490*/  LDC R10, c[0x0][0x3d0] ;  /* 0x0000f400ff0a7b82 */ /* 0x000e620000000800 */
[----:B------:R-:W-:Y:S01]  /*04a0*/  IMAD.MOV.U32 R3, RZ, RZ, 0x42fc0000 ;  /* 0x42fc0000ff037424 */ /* 0x000fe200078e00ff */
[----:B------:R-:W-:Y:S01]  /*04b0*/  MOV R5, 0x363d0ada ;  /* 0x363d0ada00057802 */ /* 0x000fe20000000f00 */
[----:B0-----:R-:W-:Y:S01]  /*04c0*/  FADD R12, R12, UR4 ;  /* 0x000000040c0c7e21 */ /* 0x001fe20008000000 */
[----:B------:R-:W0:Y:S03]  /*04d0*/  LDCU UR4, c[0x0][0x3cc] ;  /* 0x00007980ff0477ac */ /* 0x000e260008000800 */
[C---:B------:R-:W-:Y:S01]  /*04e0*/  FMUL R0, |R12|.reuse, 1.4426950216293334961 ;  /* 0x3fb8aa3b0c007820 */ /* 0x040fe20000400200 */
[----:B------:R-:W-:Y:S01]  /*04f0*/  FMUL R4, R12, R12 ;  /* 0x0000000c0c047220 */ /* 0x000fe20000400000 */
[----:B-1----:R-:W1:Y:S03]  /*0500*/  MUFU.RCP R8, R10 ;  /* 0x0000000a00087308 */ /* 0x002e660000001000 */
[----:B------:R-:W-:-:S04]  /*0510*/  FFMA R5, R4, R5, 0.00019836159481201320887 ;  /* 0x394fff4904057423 */ /* 0x000fc80000000005 */
[C---:B------:R-:W-:Y:S01]  /*0520*/  FFMA R5, R4.reuse, R5, 0.0083333496004343032837 ;  /* 0x3c08889a04057423 */ /* 0x040fe20000000005 */
[----:B------:R-:W2:Y:S03]  /*0530*/  FRND.TRUNC R0, R0 ;  /* 0x0000000000007307 */ /* 0x000ea6000020d000 */
[----:B------:R-:W-:-:S04]  /*0540*/  FFMA R5, R4, R5, 0.16666667163372039795 ;  /* 0x3e2aaaab04057423 */ /* 0x000fc80000000005 */
[----:B------:R-:W-:Y:S01]  /*0550*/  FMUL R5, R4, R5 ;  /* 0x0000000504057220 */ /* 0x000fe20000400000 */
[----:B-1----:R-:W-:-:S03]  /*0560*/  FFMA R11, R8, -R10, 1 ;  /* 0x3f800000080b7423 */ /* 0x002fc6000000080a */
[----:B------:R-:W-:Y:S01]  /*0570*/  FFMA R14, R12, R5, R12 ;  /* 0x000000050c0e7223 */ /* 0x000fe2000000000c */
[----:B--2---:R-:W-:Y:S02]  /*0580*/  FSETP.GT.AND P0, PT, |R0|, 126, PT ;  /* 0x42fc00000000780b */ /* 0x004fe40003f04200 */
[----:B------:R-:W-:-:S04]  /*0590*/  LOP3.LUT R3, R3, 0x80000000, R0, 0xb8, !PT ;  /* 0x8000000003037812 */ /* 0x000fc800078eb800 */
[----:B------:R-:W-:Y:S01]  /*05a0*/  FSEL R3, R3, R0, P0 ;  /* 0x0000000003037208 */ /* 0x000fe20000000000 */
[----:B------:R-:W-:Y:S01]  /*05b0*/  FFMA R0, R8, R11, R8 ;  /* 0x0000000b08007223 */ /* 0x000fe20000000008 */
[----:B0-----:R-:W-:-:S03]  /*05c0*/  MOV R11, UR4 ;  /* 0x00000004000b7c02 */ /* 0x001fc60008000f00 */
[C---:B------:R-:W-:Y:S01]  /*05d0*/  FFMA R13, R0.reuse, UR4, RZ ;  /* 0x00000004000d7c23 */ /* 0x040fe200080000ff */
[----:B------:R-:W0:Y:S01]  /*05e0*/  FCHK P0, R11, R10 ;  /* 0x0000000a0b007302 */ /* 0x000e220000000000 */
[C---:B------:R-:W-:Y:S01]  /*05f0*/  FFMA R4, R3.reuse, -0.69314718246459960938, |R12| ;  /* 0xbf31721803047823 */ /* 0x040fe2000000040c */
[----:B------:R-:W-:Y:S01]  /*0600*/  FADD R17, R3, 12583037 ;  /* 0x4b40007d03117421 */ /* 0x000fe20000000000 */
[----:B------:R-:W-:Y:S02]  /*0610*/  FFMA R8, R13, -R10, UR4 ;  /* 0x000000040d087e23 */ /* 0x000fe4000800080a */
[----:B------:R-:W-:Y:S02]  /*0620*/  FFMA R4, R3, 1.9046542121259335545e-09, R4 ;  /* 0x3102e30803047823 */ /* 0x000fe40000000004 */
[----:B------:R-:W-:Y:S01]  /*0630*/  FFMA R13, R0, R8, R13 ;  /* 0x00000008000d7223 */ /* 0x000fe2000000000d */
[----:B------:R-:W-:Y:S01]  /*0640*/  SHF.L.U32 R17, R17, 0x17, RZ ;  /* 0x0000001711117819 */ /* 0x000fe200000006ff */
[----:B------:R-:W-:Y:S01]  /*0650*/  FMUL R8, R4, 1.4426950216293334961 ;  /* 0x3fb8aa3b04087820 */ /* 0x000fe20000400000 */
[----:B0-----:R-:W-:Y:S06]  /*0660*/  @!P0 BRA `(.L_x_6) ;  /* 0x00000000001c8947 */ /* 0x001fec0003800000 */
[----:B------:R-:W0:Y:S01]  /*0670*/  LDCU UR4, c[0x0][0x3cc] ;  /* 0x00007980ff0477ac */ /* 0x000e220008000800 */
[----:B------:R-:W-:Y:S01]  /*0680*/  MOV R29, 0x6d0 ;  /* 0x000006d0001d7802 */ /* 0x000fe20000000f00 */
[----:B------:R-:W1:Y:S01]  /*0690*/  LDCU UR5, c[0x0][0x3d0] ;  /* 0x00007a00ff0577ac */ /* 0x000e620008000800 */
[----:B0-----:R-:W-:Y:S01]  /*06a0*/  IMAD.U32 R3, RZ, RZ, UR4 ;  /* 0x00000004ff037e24 */ /* 0x001fe2000f8e00ff */
[----:B-1----:R-:W-:-:S07]  /*06b0*/  MOV R4, UR5 ;  /* 0x0000000500047c02 */ /* 0x002fce0008000f00 */
[----:B------:R-:W-:Y:S05]  /*06c0*/  CALL.REL.NOINC `($__internal_1_$__cuda_sm3x_div_rn_noftz_f32_slowpath) ;  /* 0x0000001800f07944 */ /* 0x000fea0003c00000 */
[----:B------:R-:W-:-:S07]  /*06d0*/  MOV R13, R3 ;  /* 0x00000003000d7202 */ /* 0x000fce0000000f00 */
.L_x_6:
[----:B------:R-:W0:Y:S01]  /*06e0*/  LDC R4, c[0x0][0x3d8] ;  /* 0x0000f600ff047b82 */ /* 0x000e220000000800 */
[----:B------:R-:W1:Y:S02]  /*06f0*/  LDCU UR4, c[0x0][0x3d4] ;  /* 0x00007a80ff0477ac */ /* 0x000e640008000800 */
[----:B-1----:R-:W-:Y:S01]  /*0700*/  IMAD.U32 R5, RZ, RZ, UR4 ;  /* 0x00000004ff057e24 */ /* 0x002fe2000f8e00ff */
[----:B0-----:R-:W0:Y:S08]  /*0710*/  MUFU.RCP R0, R4 ;  /* 0x0000000400007308 */ /* 0x001e300000001000 */
[----:B------:R-:W1:Y:S01]  /*0720*/  FCHK P0, R5, R4 ;  /* 0x0000000405007302 */ /* 0x000e620000000000 */
[----:B0-----:R-:W-:-:S04]  /*0730*/  FFMA R3, R0, -R4, 1 ;  /* 0x3f80000000037423 */ /* 0x001fc80000000804 */
[----:B------:R-:W-:-:S04]  /*0740*/  FFMA R0, R0, R3, R0 ;  /* 0x0000000300007223 */ /* 0x000fc80000000000 */
[----:B------:R-:W-:-:S04]  /*0750*/  FFMA R3, R0, UR4, RZ ;  /* 0x0000000400037c23 */ /* 0x000fc800080000ff */
[----:B------:R-:W-:-:S04]  /*0760*/  FFMA R10, R3, -R4, UR4 ;  /* 0x00000004030a7e23 */ /* 0x000fc80008000804 */
[----:B------:R-:W-:Y:S01]  /*0770*/  FFMA R10, R0, R10, R3 ;  /* 0x0000000a000a7223 */ /* 0x000fe20000000003 */
[----:B-1----:R-:W-:Y:S06]  /*0780*/  @!P0 BRA `(.L_x_7) ;  /* 0x00000000001c8947 */ /* 0x002fec0003800000 */
[----:B------:R-:W0:Y:S01]  /*0790*/  LDCU UR4, c[0x0][0x3d4] ;  /* 0x00007a80ff0477ac */ /* 0x000e220008000800 */
[----:B------:R-:W-:Y:S01]  /*07a0*/  MOV R29, 0x7f0 ;  /* 0x000007f0001d7802 */ /* 0x000fe20000000f00 */
[----:B------:R-:W1:Y:S01]  /*07b0*/  LDCU UR5, c[0x0][0x3d8] ;  /* 0x00007b00ff0577ac */ /* 0x000e620008000800 */
[----:B0-----:R-:W-:Y:S02]  /*07c0*/  MOV R3, UR4 ;  /* 0x0000000400037c02 */ /* 0x001fe40008000f00 */
[----:B-1----:R-:W-:-:S07]  /*07d0*/  MOV R4, UR5 ;  /* 0x0000000500047c02 */ /* 0x002fce0008000f00 */
[----:B------:R-:W-:Y:S05]  /*07e0*/  CALL.REL.NOINC `($__internal_1_$__cuda_sm3x_div_rn_noftz_f32_slowpath) ;  /* 0x0000001800a87944 */ /* 0x000fea0003c00000 */
[----:B------:R-:W-:-:S07]  /*07f0*/  IMAD.MOV.U32 R10, RZ, RZ, R3 ;  /* 0x000000ffff0a7224 */ /* 0x000fce00078e0003 */
.L_x_7:
[----:B------:R-:W0:Y:S01]  /*0800*/  LDC R16, c[0x0][0x3dc] ;  /* 0x0000f700ff107b82 */ /* 0x000e220000000800 */
[----:B------:R-:W-:Y:S01]  /*0810*/  HFMA2 R3, -RZ, RZ, 58976, -121.5625 ;  /* 0x7b33d799ff037431 */ /* 0x000fe200000001ff */
[----:B------:R-:W-:-:S05]  /*0820*/  MOV R0, 0x3b63446 ;  /* 0x03b6344600007802 */ /* 0x000fca0000000f00 */
[----:B------:R-:W-:-:S04]  /*0830*/  FFMA R0, -R3, R0, 1 ;  /* 0x3f80000003007423 */ /* 0x000fc80000000100 */
[----:B------:R-:W-:Y:S01]  /*0840*/  FFMA R0, R0, -R3, -9.33793977651383937092e+35 ;  /* 0xfb33d79900007423 */ /* 0x000fe20000000803 */
[----:B0-----:R-:W0:Y:S03]  /*0850*/  FCHK P0, R16, -1.0708999985154556932e-36 ;  /* 0x83b6344610007902 */ /* 0x001e260000000000 */
[----:B------:R-:W-:-:S04]  /*0860*/  FFMA R3, R0, R16, RZ ;  /* 0x0000001000037223 */ /* 0x000fc800000000ff */
[----:B------:R-:W-:-:S04]  /*0870*/  FFMA R4, R3, 1.0708999985154556932e-36, R16 ;  /* 0x03b6344603047823 */ /* 0x000fc80000000010 */
[----:B------:R-:W-:Y:S01]  /*0880*/  FFMA R0, R0, R4, R3 ;  /* 0x0000000400007223 */ /* 0x000fe20000000003 */
[----:B0-----:R-:W-:Y:S06]  /*0890*/  @!P0 BRA `(.L_x_8) ;  /* 0x0000000000188947 */ /* 0x001fec0003800000 */
[----:B------:R-:W0:Y:S01]  /*08a0*/  LDCU UR4, c[0x0][0x3dc] ;  /* 0x00007b80ff0477ac */ /* 0x000e220008000800 */
[----:B------:R-:W-:Y:S01]  /*08b0*/  IMAD.MOV.U32 R4, RZ, RZ, -0x7c49cbba ;  /* 0x83b63446ff047424 */ /* 0x000fe200078e00ff */
[----:B------:R-:W-:Y:S02]  /*08c0*/  MOV R29, 0x8f0 ;  /* 0x000008f0001d7802 */ /* 0x000fe40000000f00 */
[----:B0-----:R-:W-:-:S07]  /*08d0*/  MOV R3, UR4 ;  /* 0x0000000400037c02 */ /* 0x001fce0008000f00 */
[----:B------:R-:W-:Y:S05]  /*08e0*/  CALL.REL.NOINC `($__internal_1_$__cuda_sm3x_div_rn_noftz_f32_slowpath) ;  /* 0x0000001800687944 */ /* 0x000fea0003c00000 */
[----:B------:R-:W-:-:S07]  /*08f0*/  MOV R0, R3 ;  /* 0x0000000300007202 */ /* 0x000fce0000000f00 */
.L_x_8:
[----:B------:R-:W0:Y:S01]  /*0900*/  LDC.64 R18, c[0x0][0x3f0] ;  /* 0x0000fc00ff127b82 */ /* 0x000e220000000a00 */
[----:B------:R-:W-:Y:S01]  /*0910*/  UMOV UR5, 0x3de3c6d8 ;  /* 0x3de3c6d800057882 */ /* 0x000fe20000000000 */
[----:B------:R-:W1:Y:S06]  /*0920*/  LDCU UR4, c[0x0][0x3e4] ;  /* 0x00007c80ff0477ac */ /* 0x000e6c0008000800 */
[----:B------:R-:W0:Y:S08]  /*0930*/  LDC.64 R4, c[0x0][0x3f8] ;  /* 0x0000fe00ff047b82 */ /* 0x000e300000000a00 */
[----:B------:R-:W2:Y:S08]  /*0940*/  LDC.64 R20, c[0x0][0x3e8] ;  /* 0x0000fa00ff147b82 */ /* 0x000eb00000000a00 */
[----:B------:R-:W3:Y:S01]  /*0950*/  LDC.64 R22, c[0x0][0x3b0] ;  /* 0x0000ec00ff167b82 */ /* 0x000ee20000000a00 */
[----:B0-----:R-:W-:-:S04]  /*0960*/  FADD R4, R19, R4 ;  /* 0x0000000413047221 */ /* 0x001fc80000000000 */
[----:B------:R-:W-:-:S04]  /*0970*/  FADD R4, R4, -R5 ;  /* 0x8000000504047221 */ /* 0x000fc80000000000 */
[----:B------:R-:W-:Y:S01]  /*0980*/  FMUL R15, RZ, -R4 ;  /* 0x80000004ff0f7220 */ /* 0x000fe20000400000 */
[----:B--2---:R-:W-:Y:S01]  /*0990*/  FFMA R11, R20, -1.411800019224221542e-37, -R21 ;  /* 0x82402a0d140b7823 */ /* 0x004fe20000000815 */
[----:B------:R-:W3:Y:S01]  /*09a0*/  LDC.64 R4, c[0x0][0x3b8] ;  /* 0x0000ee00ff047b82 */ /* 0x000ee20000000a00 */
[----:B------:R-:W-:Y:S01]  /*09b0*/  IMAD.U32 R20, RZ, RZ, UR5 ;  /* 0x00000005ff147e24 */ /* 0x000fe2000f8e00ff */
[----:B------:R-:W0:Y:S01]  /*09c0*/  MUFU.RCP R16, R15 ;  /* 0x0000000f00107308 */ /* 0x000e220000001000 */
[----:B------:R-:W-:Y:S01]  /*09d0*/  FADD R18, R11, -R18 ;  /* 0x800000120b127221 */ /* 0x000fe20000000000 */
[----:B------:R-:W-:-:S03]  /*09e0*/  FADD R11, R0, -83.34165191650390625 ;  /* 0xc2a6aeed000b7421 */ /* 0x000fc60000000000 */
[----:B-1----:R-:W-:Y:S01]  /*09f0*/  FMUL R18, R18, UR4 ;  /* 0x0000000412127c20 */ /* 0x002fe20008400000 */
[----:B------:R-:W-:Y:S02]  /*0a00*/  FADD R0, -R11, R10 ;  /* 0x0000000a0b007221 */ /* 0x000fe40000000100 */
[----:B------:R-:W1:Y:S01]  /*0a10*/  FCHK P0, R20, R15 ;  /* 0x0000000f14007302 */ /* 0x000e620000000000 */
[----:B------:R-:W-:Y:S01]  /*0a20*/  FMUL R11, R18, 1.4012984643248170709e-44 ;  /* 0x0000000a120b7820 */ /* 0x000fe20000400000 */
[----:B0-----:R-:W-:-:S04]  /*0a30*/  FFMA R3, -R15, R16, 1 ;  /* 0x3f8000000f037423 */ /* 0x001fc80000000110 */
[----:B------:R-:W-:Y:S01]  /*0a40*/  FFMA R3, R16, R3, R16 ;  /* 0x0000000310037223 */ /* 0x000fe20000000010 */
[----:B---3--:R-:W-:Y:S01]  /*0a50*/  FFMA R16, -R23, R4, R22 ;  /* 0x0000000417107223 */ /* 0x008fe20000000116 */
[----:B------:R-:W-:Y:S02]  /*0a60*/  FADD R19, -R5, -1.4012984643248170709e-44 ;  /* 0x8000000a05137421 */ /* 0x000fe40000000100 */
[----:B------:R-:W-:Y:S02]  /*0a70*/  FFMA R4, R3, 0.11121910810470581055, RZ ;  /* 0x3de3c6d803047823 */ /* 0x000fe400000000ff */
[----:B------:R-:W-:Y:S02]  /*0a80*/  FADD R10, R16, R19 ;  /* 0x00000013100a7221 */ /* 0x000fe40000000000 */
[----:B------:R-:W-:-:S04]  /*0a90*/  FFMA R5, -R15, R4, 0.11121910810470581055 ;  /* 0x3de3c6d80f057423 */ /* 0x000fc80000000104 */
[----:B------:R-:W-:Y:S01]  /*0aa0*/  FFMA R4, R3, R5, R4 ;  /* 0x0000000503047223 */ /* 0x000fe20000000004 */
[----:B-1----:R-:W-:Y:S06]  /*0ab0*/  @!P0 BRA `(.L_x_9) ;  /* 0x0000000000148947 */ /* 0x002fec0003800000 */
[----:B------:R-:W-:Y:S01]  /*0ac0*/  HFMA2 R3, -RZ, RZ, 1.4716796875, -6.84375 ;  /* 0x3de3c6d8ff037431 */ /* 0x000fe200000001ff */
[----:B------:R-:W-:Y:S02]  /*0ad0*/  MOV R4, R15 ;  /* 0x0000000f00047202 */ /* 0x000fe40000000f00 */
[----:B------:R-:W-:-:S07]  /*0ae0*/  MOV R29, 0xb00 ;  /* 0x00000b00001d7802 */ /* 0x000fce0000000f00 */
[----:B------:R-:W-:Y:S05]  /*0af0*/  CALL.REL.NOINC `($__internal_1_$__cuda_sm3x_div_rn_noftz_f32_slowpath) ;  /* 0x0000001400e47944 */ /* 0x000fea0003c00000 */
[----:B------:R-:W-:-:S07]  /*0b00*/  IMAD.MOV.U32 R4, RZ, RZ, R3 ;  /* 0x000000ffff047224 */ /* 0x000fce00078e0003 */
.L_x_9:
[C---:B------:R-:W-:Y:S01]  /*0b10*/  FMUL R16, |R11|.reuse, 16777216 ;  /* 0x4b8000000b107820 */ /* 0x040fe20000400200 */
[C---:B------:R-:W-:Y:S01]  /*0b20*/  FSETP.GEU.AND P0, PT, |R11|.reuse, 1.175494350822287508e-38, PT ;  /* 0x008000000b00780b */ /* 0x040fe20003f0e200 */
[----:B------:R-:W-:Y:S01]  /*0b30*/  IMAD.MOV.U32 R22, RZ, RZ, 0x3a2c32e4 ;  /* 0x3a2c32e4ff167424 */ /* 0x000fe200078e00ff */
[----:B------:R-:W-:Y:S01]  /*0b40*/  FSETP.GEU.AND P2, PT, R4, RZ, PT ;  /* 0x000000ff0400720b */ /* 0x000fe20003f4e000 */
[----:B------:R-:W-:Y:S01]  /*0b50*/  UMOV UR4, URZ ;  /* 0x000000ff00047c82 */ /* 0x000fe20008000000 */
[----:B------:R-:W-:Y:S02]  /*0b60*/  FSEL R16, R16, |R11|, !P0 ;  /* 0x4000000b10107208 */ /* 0x000fe40004000000 */
[----:B------:R-:W-:Y:S02]  /*0b70*/  FSETP.NEU.AND P1, PT, |R4|, +INF , PT ;  /* 0x7f8000000400780b */ /* 0x000fe40003f2d200 */
[----:B------:R-:W-:Y:S02]  /*0b80*/  IADD3 R3, PT, PT, R16, -0x3f3504f3, RZ ;  /* 0xc0cafb0d10037810 */ /* 0x000fe40007ffe0ff */
[----:B------:R-:W-:-:S02]  /*0b90*/  FSETP.EQ.AND P1, PT, R11, -1, !P1 ;  /* 0xbf8000000b00780b */ /* 0x000fc40004f22000 */
[----:B------:R-:W-:Y:S02]  /*0ba0*/  LOP3.LUT R5, R3, 0xff800000, RZ, 0xc0, !PT ;  /* 0xff80000003057812 */ /* 0x000fe400078ec0ff */
[----:B------:R-:W-:Y:S02]  /*0bb0*/  FSEL R3, RZ, -24, P0 ;  /* 0xc1c00000ff037808 */ /* 0x000fe40000000000 */
[----:B------:R-:W-:-:S05]  /*0bc0*/  IADD3 R16, PT, PT, R16, -R5, RZ ;  /* 0x8000000510107210 */ /* 0x000fca0007ffe0ff */
[C---:B------:R-:W-:Y:S01]  /*0bd0*/  FADD R18, R16.reuse, 1 ;  /* 0x3f80000010127421 */ /* 0x040fe20000000000 */
[----:B------:R-:W-:Y:S01]  /*0be0*/  FADD R15, R16, -1 ;  /* 0xbf800000100f7421 */ /* 0x000fe20000000000 */
[----:B------:R-:W-:-:S03]  /*0bf0*/  I2FP.F32.S32 R16, R5 ;  /* 0x0000000500107245 */ /* 0x000fc60000201400 */
[----:B------:R-:W-:Y:S01]  /*0c00*/  FADD R19, R15, R15 ;  /* 0x0000000f0f137221 */ /* 0x000fe20000000000 */
[----:B------:R-:W0:Y:S01]  /*0c10*/  MUFU.RCP R18, R18 ;  /* 0x0000001200127308 */ /* 0x000e220000001000 */
[----:B------:R-:W-:Y:S02]  /*0c20*/  FFMA R3, R16, 1.1920928955078125e-07, R3 ;  /* 0x3400000010037823 */ /* 0x000fe40000000003 */
[----:B0-----:R-:W-:Y:S01]  /*0c30*/  FMUL R20, R18, R19 ;  /* 0x0000001312147220 */ /* 0x001fe20000400000 */
[----:B------:R-:W-:-:S03]  /*0c40*/  MOV R19, 0x391fcb8e ;  /* 0x391fcb8e00137802 */ /* 0x000fc60000000f00 */
[----:B------:R-:W-:Y:S01]  /*0c50*/  FADD R16, R15, -R20 ;  /* 0x800000140f107221 */ /* 0x000fe20000000000 */
[C---:B------:R-:W-:Y:S01]  /*0c60*/  FMUL R5, R20.reuse, R20 ;  /* 0x0000001414057220 */ /* 0x040fe20000400000 */
[----:B------:R-:W-:Y:S02]  /*0c70*/  FFMA R24, R20, 1.4426950216293334961, R3 ;  /* 0x3fb8aa3b14187823 */ /* 0x000fe40000000003 */
[----:B------:R-:W-:Y:S01]  /*0c80*/  FADD R16, R16, R16 ;  /* 0x0000001010107221 */ /* 0x000fe20000000000 */
[----:B------:R-:W-:Y:S01]  /*0c90*/  FFMA R22, R5, R22, 0.0032181653659790754318 ;  /* 0x3b52e7db05167423 */ /* 0x000fe20000000016 */
[----:B------:R-:W-:Y:S02]  /*0ca0*/  FADD R3, R3, -R24 ;  /* 0x8000001803037221 */ /* 0x000fe40000000000 */
[----:B------:R-:W-:Y:S01]  /*0cb0*/  FFMA R15, R15, -R20, R16 ;  /* 0x800000140f0f7223 */ /* 0x000fe20000000010 */
[----:B------:R-:W-:Y:S01]  /*0cc0*/  FFMA R22, R5, R22, 0.018033718690276145935 ;  /* 0x3c93bb7305167423 */ /* 0x000fe20000000016 */
[----:B------:R-:W-:-:S02]  /*0cd0*/  FFMA R16, R20, 1.4426950216293334961, R3 ;  /* 0x3fb8aa3b14107823 */ /* 0x000fc40000000003 */
[----:B------:R-:W-:Y:S01]  /*0ce0*/  FMUL R15, R18, R15 ;  /* 0x0000000f120f7220 */ /* 0x000fe20000400000 */
[----:B------:R-:W-:-:S03]  /*0cf0*/  FFMA R22, R5, R22, 0.12022458761930465698 ;  /* 0x3df6384f05167423 */ /* 0x000fc60000000016 */
[----:B------:R-:W-:Y:S01]  /*0d00*/  FFMA R3, R15, 1.4426950216293334961, R16 ;  /* 0x3fb8aa3b0f037823 */ /* 0x000fe20000000010 */
[----:B------:R-:W-:-:S03]  /*0d10*/  FMUL R5, R5, R22 ;  /* 0x0000001605057220 */ /* 0x000fc60000400000 */
[----:B------:R-:W-:Y:S01]  /*0d20*/  FFMA R16, R20, 1.9251366722983220825e-08, R3 ;  /* 0x32a55e3414107823 */ /* 0x000fe20000000003 */
[----:B------:R-:W-:-:S04]  /*0d30*/  FMUL R3, R5, 3 ;  /* 0x4040000005037820 */ /* 0x000fc80000400000 */
[----:B------:R-:W-:-:S04]  /*0d40*/  FFMA R16, R15, R3, R16 ;  /* 0x000000030f107223 */ /* 0x000fc80000000010 */
[----:B------:R-:W-:-:S04]  /*0d50*/  FFMA R5, R20, R5, R16 ;  /* 0x0000000514057223 */ /* 0x000fc80000000010 */
[----:B------:R-:W-:-:S04]  /*0d60*/  FADD R3, R24, R5 ;  /* 0x0000000518037221 */ /* 0x000fc80000000000 */
[----:B------:R-:W-:Y:S01]  /*0d70*/  FMUL R18, R3, R4 ;  /* 0x0000000403127220 */ /* 0x000fe20000400000 */
[----:B------:R-:W-:-:S03]  /*0d80*/  FADD R24, -R24, R3 ;  /* 0x0000000318187221 */ /* 0x000fc60000000100 */
[----:B------:R-:W0:Y:S01]  /*0d90*/  FRND R15, R18 ;  /* 0x00000012000f7307 */ /* 0x000e220000201000 */
[----:B------:R-:W-:Y:S01]  /*0da0*/  FADD R5, R5, -R24 ;  /* 0x8000001805057221 */ /* 0x000fe20000000000 */
[-C--:B------:R-:W-:Y:S01]  /*0db0*/  FFMA R16, R3, R4.reuse, -R18 ;  /* 0x0000000403107223 */ /* 0x080fe20000000812 */
[----:B------:R-:W-:Y:S01]  /*0dc0*/  FMUL R3, R4, 0.5 ;  /* 0x3f00000004037820 */ /* 0x000fe20000400000 */
[C---:B------:R-:W-:Y:S02]  /*0dd0*/  FSETP.GT.AND P4, PT, |R18|.reuse, 152, PT ;  /* 0x431800001200780b */ /* 0x040fe40003f84200 */
[----:B------:R-:W-:Y:S01]  /*0de0*/  FFMA R5, R5, R4, R16 ;  /* 0x0000000405057223 */ /* 0x000fe20000000010 */
[C---:B------:R-:W-:Y:S01]  /*0df0*/  FSETP.GEU.AND P5, PT, R18.reuse, RZ, PT ;  /* 0x000000ff1200720b */ /* 0x040fe20003fae000 */
[----:B------:R-:W-:Y:S01]  /*0e00*/  F2I.NTZ R20, R18 ;  /* 0x0000001200147305 */ /* 0x000fe20000203100 */
[----:B0-----:R-:W-:-:S07]  /*0e10*/  FADD R16, R18, -R15 ;  /* 0x8000000f12107221 */ /* 0x001fce0000000000 */
[----:B------:R-:W0:Y:S01]  /*0e20*/  FRND.TRUNC R3, R3 ;  /* 0x0000000300037307 */ /* 0x000e22000020d000 */
[----:B------:R-:W-:Y:S01]  /*0e30*/  FSETP.GT.AND P0, PT, R15, RZ, PT ;  /* 0x000000ff0f00720b */ /* 0x000fe20003f04000 */
[----:B------:R-:W-:-:S04]  /*0e40*/  FADD R16, R5, R16 ;  /* 0x0000001005107221 */ /* 0x000fc80000000000 */
[----:B------:R-:W-:-:S04]  /*0e50*/  FFMA R5, R16, R19, 0.0013391353422775864601 ;  /* 0x3aaf85ed10057423 */ /* 0x000fc80000000013 */
[----:B------:R-:W-:-:S04]  /*0e60*/  FFMA R5, R16, R5, 0.0096188392490148544312 ;  /* 0x3c1d985610057423 */ /* 0x000fc80000000005 */
[C---:B------:R-:W-:Y:S01]  /*0e70*/  FFMA R19, R16.reuse, R5, 0.055503588169813156128 ;  /* 0x3d6357bb10137423 */ /* 0x040fe20000000005 */
[----:B0-----:R-:W-:Y:S01]  /*0e80*/  FADD R5, R3, R3 ;  /* 0x0000000303057221 */ /* 0x001fe20000000000 */
[----:B------:R-:W-:Y:S02]  /*0e90*/  SEL R3, RZ, 0x83000000, P0 ;  /* 0x83000000ff037807 */ /* 0x000fe40000000000 */
[----:B------:R-:W-:Y:S01]  /*0ea0*/  FFMA R19, R16, R19, 0.24022644758224487305 ;  /* 0x3e75fdec10137423 */ /* 0x000fe20000000013 */
[----:B------:R-:W-:Y:S01]  /*0eb0*/  FADD R5, -R5, R4 ;  /* 0x0000000405057221 */ /* 0x000fe20000000100 */
[----:B------:R-:W-:Y:S01]  /*0ec0*/  FSETP.NEU.AND P0, PT, |R11|, +INF , PT ;  /* 0x7f8000000b00780b */ /* 0x000fe20003f0d200 */
[----:B------:R-:W-:Y:S02]  /*0ed0*/  IMAD R20, R20, 0x800000, -R3 ;  /* 0x0080000014147824 */ /* 0x000fe400078e0a03 */
[----:B------:R-:W-:Y:S01]  /*0ee0*/  FFMA R19, R16, R19, 0.69314718246459960938 ;  /* 0x3f31721810137423 */ /* 0x000fe20000000013 */
[----:B------:R-:W-:-:S03]  /*0ef0*/  FSETP.NEU.AND P3, PT, |R5|, 1, PT ;  /* 0x3f8000000500780b */ /* 0x000fc60003f6d200 */
[----:B------:R-:W-:Y:S01]  /*0f00*/  FFMA R19, R16, R19, 1 ;  /* 0x3f80000010137423 */ /* 0x000fe20000000013 */
[----:B------:R-:W-:Y:S01]  /*0f10*/  IADD3 R16, PT, PT, R3, 0x7f000000, RZ ;  /* 0x7f00000003107810 */ /* 0x000fe20007ffe0ff */
[----:B------:R-:W0:Y:S01]  /*0f20*/  FRND.FLOOR R5, R4 ;  /* 0x0000000400057307 */ /* 0x000e220000205000 */
[----:B------:R-:W-:-:S03]  /*0f30*/  FSETP.EQ.OR P0, PT, R11, RZ, !P0 ;  /* 0x000000ff0b00720b */ /* 0x000fc60004702400 */
[----:B------:R-:W-:Y:S01]  /*0f40*/  FMUL R19, R19, R16 ;  /* 0x0000001013137220 */ /* 0x000fe20000400000 */
[----:B------:R-:W-:-:S03]  /*0f50*/  FADD R16, R11, R11 ;  /* 0x0000000b0b107221 */ /* 0x000fc60000000000 */
[----:B------:R-:W-:Y:S01]  /*0f60*/  FMUL R19, R19, R20 ;  /* 0x0000001413137220 */ /* 0x000fe20000400000 */
[----:B------:R-:W-:Y:S01]  /*0f70*/  @P4 FSEL R19, RZ, +INF , !P5 ;  /* 0x7f800000ff134808 */ /* 0x000fe20006800000 */
[----:B------:R1:W2:Y:S01]  /*0f80*/  MUFU.RSQ R3, R10 ;  /* 0x0000000a00037308 */ /* 0x0002a20000001400 */
[----:B------:R-:W-:Y:S02]  /*0f90*/  @!P2 LOP3.LUT R16, R16, 0x7f800000, RZ, 0x3c, !PT ;  /* 0x7f8000001010a812 */ /* 0x000fe400078e3cff */
[----:B------:R-:W-:Y:S02]  /*0fa0*/  FSETP.NEU.AND P2, PT, R4, RZ, PT ;  /* 0x000000ff0400720b */ /* 0x000fe40003f4d000 */
[----:B------:R-:W-:Y:S02]  /*0fb0*/  @P3 LOP3.LUT R16, R16, 0x7fffffff, RZ, 0xc0, !PT ;  /* 0x7fffffff10103812 */ /* 0x000fe400078ec0ff */
[----:B------:R-:W-:Y:S02]  /*0fc0*/  @!P0 FSEL R16, R19, 1, !P1 ;  /* 0x3f80000013108808 */ /* 0x000fe40004800000 */
[----:B0-----:R-:W-:-:S02]  /*0fd0*/  FSETP.NEU.AND P5, PT, R4, R5, PT ;  /* 0x000000050400720b */ /* 0x001fc40003fad000 */
[----:B------:R-:W-:Y:S02]  /*0fe0*/  FSEL R19, R19, -R19, P3 ;  /* 0x8000001313137208 */ /* 0x000fe40001800000 */
[----:B------:R-:W-:Y:S02]  /*0ff0*/  IADD3 R5, PT, PT, R10, -0xd000000, RZ ;  /* 0xf30000000a057810 */ /* 0x000fe40007ffe0ff */
[----:B------:R-:W-:Y:S02]  /*1000*/  FSEL R19, R19, +QNAN , !P5 ;  /* 0x7fffffff13137808 */ /* 0x000fe40006800000 */
[----:B------:R-:W-:Y:S02]  /*1010*/  ISETP.GT.U32.AND P5, PT, R5, 0x727fffff, PT ;  /* 0x727fffff0500780c */ /* 0x000fe40003fa4070 */
[C---:B------:R-:W-:Y:S02]  /*1020*/  FSETP.EQ.OR P2, PT, R11.reuse, 1, !P2 ;  /* 0x3f8000000b00780b */ /* 0x040fe40005742400 */
[----:B------:R-:W-:-:S02]  /*1030*/  FSETP.GEU.AND P4, PT, R11, RZ, PT ;  /* 0x000000ff0b00720b */ /* 0x000fc40003f8e000 */
[C---:B------:R-:W-:Y:S01]  /*1040*/  FSETP.NAN.OR P3, PT, |R11|.reuse, |R11|, P2 ;  /* 0x4000000b0b00720b */ /* 0x040fe20001768600 */
[----:B------:R-:W-:Y:S01]  /*1050*/  FADD R11, R11, R4 ;  /* 0x000000040b0b7221 */ /* 0x000fe20000000000 */
[----:B------:R-:W-:Y:S02]  /*1060*/  FSEL R19, R16, R19, P4 ;  /* 0x0000001310137208 */ /* 0x000fe40002000000 */
[----:B------:R-:W-:Y:S02]  /*1070*/  FSETP.NAN.OR P3, PT, |R4|, |R4|, P3 ;  /* 0x400000040400720b */ /* 0x000fe40001f68600 */
[----:B------:R-:W-:Y:S02]  /*1080*/  @!P0 FSEL R16, R16, R19, P1 ;  /* 0x0000001310108208 */ /* 0x000fe40000800000 */
[----:B------:R-:W-:Y:S01]  /*1090*/  FSEL R11, R11, 1, !P2 ;  /* 0x3f8000000b0b7808 */ /* 0x000fe20005000000 */
[----:B-12---:R-:W-:Y:S08]  /*10a0*/  @!P5 BRA `(.L_x_10) ;  /* 0x000000000010d947 */ /* 0x006ff00003800000 */
[----:B------:R-:W-:-:S07]  /*10b0*/  MOV R15, 0x10d0 ;  /* 0x000010d0000f7802 */ /* 0x000fce0000000f00 */
[----:B------:R-:W-:Y:S05]  /*10c0*/  CALL.REL.NOINC `($__internal_0_$__cuda_sm20_sqrt_rn_f32_slowpath) ;  /* 0x0000001000147944 */ /* 0x000fea0003c00000 */
[----:B------:R-:W-:Y:S01]  /*10d0*/  MOV R4, R10 ;  /* 0x0000000a00047202 */ /* 0x000fe20000000f00 */
[----:B------:R-:W-:Y:S06]  /*10e0*/  BRA `(.L_x_11) ;  /* 0x0000000000107947 */ /* 0x000fec0003800000 */
.L_x_10:
[C---:B------:R-:W-:Y:S01]  /*10f0*/  FMUL.FTZ R5, R3.reuse, R10 ;  /* 0x0000000a03057220 */ /* 0x040fe20000410000 */
[----:B------:R-:W-:-:S03]  /*1100*/  FMUL.FTZ R3, R3, 0.5 ;  /* 0x3f00000003037820 */ /* 0x000fc60000410000 */
[----:B------:R-:W-:-:S04]  /*1110*/  FFMA R4, -R5, R5, R10 ;  /* 0x0000000505047223 */ /* 0x000fc8000000010a */
[----:B------:R-:W-:-:S07]  /*1120*/  FFMA R4, R4, R3, R5 ;  /* 0x0000000304047223 */ /* 0x000fce0000000005 */
.L_x_11:
[----:B------:R-:W0:Y:S01]  /*1130*/  LDCU UR5, c[0x0][0x3ac] ;  /* 0x00007580ff0577ac */ /* 0x000e220008000800 */
[----:B------:R-:W1:Y:S01]  /*1140*/  MUFU.RCP R3, R4 ;  /* 0x0000000400037308 */ /* 0x000e620000001000 */
[----:B0-----:R-:W-:Y:S02]  /*1150*/  IMAD.U32 R19, RZ, RZ, UR5 ;  /* 0x00000005ff137e24 */ /* 0x001fe4000f8e00ff */
[----:B-1----:R-:W-:-:S05]  /*1160*/  FFMA R10, R3, -R4, 1 ;  /* 0x3f800000030a7423 */ /* 0x002fca0000000804 */
[----:B------:R-:W0:Y:S01]  /*1170*/  FCHK P0, R19, R4 ;  /* 0x0000000413007302 */ /* 0x000e220000000000 */
[----:B------:R-:W-:-:S04]  /*1180*/  FFMA R3, R3, R10, R3 ;  /* 0x0000000a03037223 */ /* 0x000fc80000000003 */
[----:B------:R-:W-:-:S04]  /*1190*/  FFMA R5, R3, UR5, RZ ;  /* 0x0000000503057c23 */ /* 0x000fc800080000ff */
[----:B------:R-:W-:-:S04]  /*11a0*/  FFMA R10, R5, -R4, UR5 ;  /* 0x00000005050a7e23 */ /* 0x000fc80008000804 */
[----:B------:R-:W-:Y:S01]  /*11b0*/  FFMA R15, R3, R10, R5 ;  /* 0x0000000a030f7223 */ /* 0x000fe20000000005 */
[----:B0-----:R-:W-:Y:S06]  /*11c0*/  @!P0 BRA `(.L_x_12) ;  /* 0x0000000000148947 */ /* 0x001fec0003800000 */
[----:B------:R-:W0:Y:S01]  /*11d0*/  LDCU UR5, c[0x0][0x3ac] ;  /* 0x00007580ff0577ac */ /* 0x000e220008000800 */
[----:B------:R-:W-:Y:S02]  /*11e0*/  MOV R29, 0x1210 ;  /* 0x00001210001d7802 */ /* 0x000fe40000000f00 */
[----:B0-----:R-:W-:-:S07]  /*11f0*/  MOV R3, UR5 ;  /* 0x0000000500037c02 */ /* 0x001fce0008000f00 */
[----:B------:R-:W-:Y:S05]  /*1200*/  CALL.REL.NOINC `($__internal_1_$__cuda_sm3x_div_rn_noftz_f32_slowpath) ;  /* 0x0000001000207944 */ /* 0x000fea0003c00000 */
[----:B------:R-:W-:-:S07]  /*1210*/  MOV R15, R3 ;  /* 0x00000003000f7202 */ /* 0x000fce0000000f00 */
.L_x_12:
[----:B------:R-:W0:Y:S01]  /*1220*/  LDC.64 R18, c[0x0][0x3c0] ;  /* 0x0000f000ff127b82 */ /* 0x000e220000000a00 */
[----:B------:R-:W0:Y:S01]  /*1230*/  LDCU UR7, c[0x0][0x3c8] ;  /* 0x00007900ff0777ac */ /* 0x000e220008000800 */
[----:B------:R-:W1:Y:S01]  /*1240*/  MUFU.EX2 R8, R8 ;  /* 0x0000000800087308 */ /* 0x000e620000000800 */
[----:B------:R-:W-:Y:S01]  /*1250*/  FSEL R16, R11, R16, P3 ;  /* 0x000000100b107208 */ /* 0x000fe20001800000 */
[----:B------:R-:W2:Y:S04]  /*1260*/  LDCU UR5, c[0x0][0x3a8] ;  /* 0x00007500ff0577ac */ /* 0x000ea80008000800 */
[----:B------:R-:W3:Y:S01]  /*1270*/  LDC R20, c[0x0][0x3e0] ;  /* 0x0000f800ff147b82 */ /* 0x000ee20000000800 */
[----:B------:R-:W4:Y:S01]  /*1280*/  LDCU.64 UR8, c[0x0][0x358] ;  /* 0x00006b00ff0877ac */ /* 0x000f220008000a00 */
[----:B-1----:R-:W-:Y:S01]  /*1290*/  FMUL R17, R17, R8 ;  /* 0x0000000811117220 */ /* 0x002fe20000400000 */
[----:B--2---:R-:W-:Y:S01]  /*12a0*/  FADD R15, R15, UR5 ;  /* 0x000000050f0f7e21 */ /* 0x004fe20008000000 */
[----:B0-----:R-:W-:-:S04]  /*12b0*/  FADD R19, R19, UR7 ;  /* 0x0000000713137e21 */ /* 0x001fc80008000000 */
[----:B------:R-:W-:Y:S01]  /*12c0*/  FFMA R19, R19, 141.5200042724609375, R18 ;  /* 0x430d851f13137823 */ /* 0x000fe20000000012 */
[----:B------:R-:W-:Y:S01]  /*12d0*/  FADD R18, |R15|, -RZ ;  /* 0x800000ff0f127221 */ /* 0x000fe20000000200 */
[----:B---3--:R-:W-:-:S04]  /*12e0*/  FADD R20, -R20, -1.2934999500330885307e-35 ;  /* 0x85898c6b14147421 */ /* 0x008fc80000000100 */
[----:B----4-:R-:W-:-:S07]  /*12f0*/  FADD R20, R20, 1.64589993133762905375e+24 ;  /* 0x67ae443514147421 */ /* 0x010fce0000000000 */
.L_x_35:
[----:B0-----:R-:W0:Y:S01]  /*1300*/  LDC R3, c[0x0][0x388] ;  /* 0x0000e200ff037b82 */ /* 0x001e220000000800 */
[----:B-1----:R-:W1:Y:S01]  /*1310*/  LDCU UR5, c[0x0][0x384] ;  /* 0x00007080ff0577ac */ /* 0x002e620008000800 */
[----:B------:R-:W-:Y:S01]  /*1320*/  BSSY.RECONVERGENT B0, `(.L_x_13) ;  /* 0x00000d2000007945 */ /* 0x000fe20003800200 */
[----:B------:R-:W-:-:S04]  /*1330*/  UIADD3 UR4, UPT, UPT, UR4, 0x1, URZ ;  /* 0x0000000104047890 */ /* 0x000fc8000fffe0ff */
[----:B-1----:R-:W-:Y:S01]  /*1340*/  UISETP.NE.AND UP1, UPT, UR4, UR5, UPT ;  /* 0x000000050400728c */ /* 0x002fe2000bf25270 */
[----:B0-----:R-:W-:-:S04]  /*1350*/  ISETP.GE.AND P0, PT, R3, 0x1, PT ;  /* 0x000000010300780c */ /* 0x001fc80003f06270 */
[----:B------:R-:W-:-:S13]  /*1360*/  FSETP.GTU.OR P0, PT, R2, +INF , !P0 ;  /* 0x7f8000000200780b */ /* 0x000fda000470c400 */
[----:B------:R-:W-:Y:S05]  /*1370*/  @P0 BRA `(.L_x_14) ;  /* 0x0000000c00300947 */ /* 0x000fea0003800000 */
[C---:B------:R-:W-:Y:S01]  /*1380*/  FMUL R28, |R15|.reuse, 8388608 ;  /* 0x4b0000000f1c7820 */ /* 0x040fe20000400200 */
[C---:B------:R-:W-:Y:S01]  /*1390*/  FSETP.GT.AND P0, PT, |R15|.reuse, RZ, PT ;  /* 0x000000ff0f00720b */ /* 0x040fe20003f04200 */
[----:B------:R-:W-:Y:S01]  /*13a0*/  FADD R24, |R15|, |R15| ;  /* 0x4000000f0f187221 */ /* 0x000fe20000000200 */
[----:B------:R-:W-:Y:S02]  /*13b0*/  IMAD.MOV.U32 R25, RZ, RZ, RZ ;  /* 0x000000ffff197224 */ /* 0x000fe400078e00ff */
[C---:B------:R-:W-:Y:S02]  /*13c0*/  LOP3.LUT R21, R28.reuse, 0x7fffff, RZ, 0xc0, !PT ;  /* 0x007fffff1c157812 */ /* 0x040fe400078ec0ff */
[----:B------:R-:W-:Y:S02]  /*13d0*/  LOP3.LUT R23, R28, 0xff800000, RZ, 0xc0, !PT ;  /* 0xff8000001c177812 */ /* 0x000fe400078ec0ff */
[----:B------:R-:W-:Y:S02]  /*13e0*/  LOP3.LUT R21, R21, 0x3f800000, RZ, 0xfc, !PT ;  /* 0x3f80000015157812 */ /* 0x000fe400078efcff */
[----:B------:R-:W-:-:S02]  /*13f0*/  IADD3 R26, PT, PT, -R23, 0xb800000, RZ ;  /* 0x0b800000171a7810 */ /* 0x000fc40007ffe1ff */
[----:B------:R0:W1:Y:S01]  /*1400*/  MUFU.RCP R22, R21 ;  /* 0x0000001500167308 */ /* 0x0000620000001000 */
[----:B------:R-:W-:-:S07]  /*1410*/  FSEL R27, R23, +QNAN , P0 ;  /* 0x7fffffff171b7808 */ /* 0x000fce0000000000 */
.L_x_34:
[----:B------:R-:W2:Y:S01]  /*1420*/  LDCU.64 UR10, c[0x0][0x388] ;  /* 0x00007100ff0a77ac */ /* 0x000ea20008000a00 */
[----:B------:R-:W-:Y:S02]  /*1430*/  IADD3 R25, PT, PT, R25, 0x1, RZ ;  /* 0x0000000119197810 */ /* 0x000fe40007ffe0ff */
[----:B------:R-:W-:Y:S02]  /*1440*/  FSETP.GT.AND P1, PT, |R15|, 1.2107218731766419493e-42, PT ;  /* 0x000003600f00780b */ /* 0x000fe40003f24200 */
[----:B------:R-:W-:Y:S01]  /*1450*/  MOV R2, R7 ;  /* 0x0000000700027202 */ /* 0x000fe20000000f00 */
[----:B--2---:R-:W-:Y:S01]  /*1460*/  UISETP.GE.AND UP0, UPT, UR11, 0x1, UPT ;  /* 0x000000010b00788c */ /* 0x004fe2000bf06270 */
[----:B------:R-:W-:-:S08]  /*1470*/  ISETP.NE.AND P2, PT, R25, UR10, PT ;  /* 0x0000000a19007c0c */ /* 0x000fd0000bf45270 */
[----:B------:R-:W-:Y:S05]  /*1480*/  BRA.U !UP0, `(.L_x_15) ;  /* 0x00000001081c7547 */ /* 0x000fea000b800000 */
[----:B------:R-:W2:Y:S01]  /*1490*/  MUFU.RCP R2, R17 ;  /* 0x0000001100027308 */ /* 0x000ea20000001000 */
[----:B------:R-:W-:Y:S01]  /*14a0*/  FSETP.GE.AND P0, PT, |R12|, 1, PT ;  /* 0x3f8000000c00780b */ /* 0x000fe20003f06200 */
[----:B--2---:R-:W-:-:S04]  /*14b0*/  FMUL.FTZ R2, R2, -0.125 ;  /* 0xbe00000002027820 */ /* 0x004fc80000410000 */
[----:B------:R-:W-:-:S05]  /*14c0*/  FFMA R3, R17, 2, R2 ;  /* 0x4000000011037823 */ /* 0x000fca0000000002 */
[----:B------:R-:W-:-:S04]  /*14d0*/  LOP3.LUT R3, R3, 0x80000000, R12, 0xb8, !PT ;  /* 0x8000000003037812 */ /* 0x000fc800078eb80c */
[----:B------:R-:W-:-:S05]  /*14e0*/  FSEL R2, R3, R14, P0 ;  /* 0x0000000e03027208 */ /* 0x000fca0000000000 */
[----:B------:R-:W-:-:S07]  /*14f0*/  FADD R2, -R2, R9 ;  /* 0x0000000902027221 */ /* 0x000fce0000000100 */
.L_x_15:
[----:B------:R-:W-:Y:S01]  /*1500*/  BSSY.RECONVERGENT B1, `(.L_x_16) ;  /* 0x0000039000017945 */ /* 0x000fe20003800200 */
[----:B------:R-:W-:-:S03]  /*1510*/  IMAD.MOV.U32 R3, RZ, RZ, 0x360 ;  /* 0x00000360ff037424 */ /* 0x000fc600078e00ff */
[----:B------:R-:W-:Y:S05]  /*1520*/  @P1 BRA `(.L_x_17) ;  /* 0x0000000000d81947 */ /* 0x000fea0003800000 */
[----:B------:R-:W-:-:S13]  /*1530*/  FSETP.GE.AND P0, PT, R28, 1.2107218731766419493e-42, PT ;  /* 0x000003601c00780b */ /* 0x000fda0003f06000 */
[----:B------:R-:W-:Y:S05]  /*1540*/  @!P0 BRA `(.L_x_18) ;  /* 0x0000000000708947 */ /* 0x000fea0003800000 */
[C---:B------:R-:W-:Y:S01]  /*1550*/  FMUL R4, |R15|.reuse, 16777216 ;  /* 0x4b8000000f047820 */ /* 0x040fe20000400200 */
[----:B------:R-:W-:Y:S01]  /*1560*/  FSETP.GEU.AND P0, PT, |R15|, 1.175494350822287508e-38, PT ;  /* 0x008000000f00780b */ /* 0x000fe20003f0e200 */
[----:B------:R-:W-:Y:S01]  /*1570*/  HFMA2 R3, -RZ, RZ, 0, 5.14984130859375e-05 ;  /* 0x00000360ff037431 */ /* 0x000fe200000001ff */
[----:B------:R-:W-:Y:S02]  /*1580*/  BSSY.RECONVERGENT B2, `(.L_x_19) ;  /* 0x0000016000027945 */ /* 0x000fe40003800200 */
[----:B------:R-:W-:-:S06]  /*1590*/  FSEL R4, R4, |R15|, !P0 ;  /* 0x4000000f04047208 */ /* 0x000fcc0004000000 */
[----:B------:R-:W2:Y:S01]  /*15a0*/  MUFU.RCP R4, R4 ;  /* 0x0000000400047308 */ /* 0x000ea20000001000 */
[----:B------:R-:W-:-:S05]  /*15b0*/  FSEL R3, R3, 2.0312542382209128138e-35, P0 ;  /* 0x05d8000003037808 */ /* 0x000fca0000000000 */
[----:B--2---:R-:W-:-:S04]  /*15c0*/  FMUL R3, R4, R3 ;  /* 0x0000000304037220 */ /* 0x004fc80000400000 */
[----:B------:R-:W2:Y:S02]  /*15d0*/  FRND.TRUNC R8, R3 ;  /* 0x0000000300087307 */ /* 0x000ea4000020d000 */
[----:B--2---:R-:W-:-:S05]  /*15e0*/  FFMA R10, -|R15|, R8, 1.2107218731766419493e-42 ;  /* 0x000003600f0a7423 */ /* 0x004fca0000000308 */
[----:B------:R-:W-:-:S13]  /*15f0*/  ISETP.GE.U32.AND P0, PT, R10, R18, PT ;  /* 0x000000120a00720c */ /* 0x000fda0003f06070 */
[----:B------:R-:W-:Y:S05]  /*1600*/  @!P0 BRA `(.L_x_20) ;  /* 0x0000000000348947 */ /* 0x000fea0003800000 */
[----:B------:R-:W-:-:S04]  /*1610*/  ISETP.GE.U32.AND P0, PT, R10, -0x7fffffff, PT ;  /* 0x800000010a00780c */ /* 0x000fc80003f06070 */
[----:B------:R-:W-:-:S09]  /*1620*/  FSETP.GEU.OR P1, PT, R10, -|R15|, !P0 ;  /* 0xc000000f0a00720b */ /* 0x000fd2000472e400 */
[----:B------:R-:W-:-:S04]  /*1630*/  @P0 FADD R3, R8, -1 ;  /* 0xbf80000008030421 */ /* 0x000fc80000000000 */
[----:B------:R-:W-:-:S05]  /*1640*/  @!P1 FADD R3, R3, -1 ;  /* 0xbf80000003039421 */ /* 0x000fca0000000000 */
[----:B------:R-:W-:Y:S01]  /*1650*/  @P0 MOV R8, R3 ;  /* 0x0000000300080202 */ /* 0x000fe20000000f00 */
[----:B------:R-:W-:Y:S06]  /*1660*/  @P0 BRA `(.L_x_20) ;  /* 0x00000000001c0947 */ /* 0x000fec0003800000 */
[----:B------:R-:W-:Y:S01]  /*1670*/  FSETP.GE.AND P0, PT, R10, R24, PT ;  /* 0x000000180a00720b */ /* 0x000fe20003f06000 */
[----:B------:R-:W-:-:S12]  /*1680*/  FADD R8, R8, 1 ;  /* 0x3f80000008087421 */ /* 0x000fd80000000000 */
[----:B------:R-:W-:-:S05]  /*1690*/  @P0 FFMA R3, |R15|, -3, R10 ;  /* 0xc04000000f030823 */ /* 0x000fca000000020a */
[----:B------:R-:W-:Y:S01]  /*16a0*/  FSETP.GE.AND P1, PT, R3, RZ, P0 ;  /* 0x000000ff0300720b */ /* 0x000fe20000726000 */
[----:B------:R-:W-:-:S12]  /*16b0*/  @P0 FADD R3, R8, 1 ;  /* 0x3f80000008030421 */ /* 0x000fd80000000000 */
[----:B------:R-:W-:-:S04]  /*16c0*/  @P1 FADD R3, R3, 1 ;  /* 0x3f80000003031421 */ /* 0x000fc80000000000 */
[----:B------:R-:W-:-:S07]  /*16d0*/  @P0 IMAD.MOV.U32 R8, RZ, RZ, R3 ;  /* 0x000000ffff080224 */ /* 0x000fce00078e0003 */
.L_x_20:
[----:B------:R-:W-:Y:S05]  /*16e0*/  BSYNC.RECONVERGENT B2 ;  /* 0x0000000000027941 */ /* 0x000fea0003800200 */
.L_x_19:
[----:B------:R-:W-:Y:S01]  /*16f0*/  FFMA R3, -|R15|, R8, 1.2107218731766419493e-42 ;  /* 0x000003600f037423 */ /* 0x000fe20000000308 */
[----:B------:R-:W-:Y:S06]  /*1700*/  BRA `(.L_x_17) ;  /* 0x0000000000607947 */ /* 0x000fec0003800000 */
.L_x_18:
[----:B------:R-:W-:Y:S01]  /*1710*/  ISETP.NE.AND P0, PT, R23, 0xb800000, PT ;  /* 0x0b8000001700780c */ /* 0x000fe20003f05270 */
[----:B------:R-:W-:Y:S01]  /*1720*/  BSSY.RECONVERGENT B2, `(.L_x_21) ;  /* 0x0000015000027945 */ /* 0x000fe20003800200 */
[----:B------:R-:W-:-:S11]  /*1730*/  MOV R4, 0x34000360 ;  /* 0x3400036000047802 */ /* 0x000fd60000000f00 */
[----:B------:R-:W-:Y:S05]  /*1740*/  @!P0 BRA `(.L_x_22) ;  /* 0x0000000000488947 */ /* 0x000fea0003800000 */
[----:B------:R-:W-:Y:S01]  /*1750*/  HFMA2 R3, -RZ, RZ, 1.875, 5.14984130859375e-05 ;  /* 0x3f800360ff037431 */ /* 0x000fe200000001ff */
[----:B------:R-:W-:Y:S01]  /*1760*/  BSSY.RECONVERGENT B3, `(.L_x_23) ;  /* 0x000000f000037945 */ /* 0x000fe20003800200 */
[----:B------:R-:W-:-:S07]  /*1770*/  IMAD.MOV.U32 R4, RZ, RZ, R26 ;  /* 0x000000ffff047224 */ /* 0x000fce00078e001a */
.L_x_24:
[----:B------:R-:W-:-:S04]  /*1780*/  VIMNMX.U32 R5, PT, PT, R4, 0xb800000, PT ;  /* 0x0b80000004057848 */ /* 0x000fc80003fe0000 */
[C---:B------:R-:W-:Y:S02]  /*1790*/  IADD3 R8, PT, PT, R5.reuse, R3, RZ ;  /* 0x0000000305087210 */ /* 0x040fe40007ffe0ff */
[----:B------:R-:W-:-:S03]  /*17a0*/  IADD3 R4, PT, PT, -R5, R4, RZ ;  /* 0x0000000405047210 */ /* 0x000fc60007ffe1ff */
[----:B-1----:R-:W-:Y:S01]  /*17b0*/  FMUL R3, R22, R8 ;  /* 0x0000000816037220 */ /* 0x002fe20000400000 */
[----:B------:R-:W-:-:S03]  /*17c0*/  ISETP.NE.AND P1, PT, R4, RZ, PT ;  /* 0x000000ff0400720c */ /* 0x000fc60003f25270 */
[----:B------:R-:W-:-:S04]  /*17d0*/  FFMA R10, -R21, R3, R8 ;  /* 0x00000003150a7223 */ /* 0x000fc80000000108 */
[----:B------:R-:W-:-:S04]  /*17e0*/  FFMA R3, R22, R10, R3 ;  /* 0x0000000a16037223 */ /* 0x000fc80000000003 */
[----:B------:R-:W-:-:S04]  /*17f0*/  FFMA R10, -R21, R3, R8 ;  /* 0x00000003150a7223 */ /* 0x000fc80000000108 */
[----:B------:R-:W-:-:S06]  /*1800*/  FFMA.RZ R10, R22, R10, R3 ;  /* 0x0000000a160a7223 */ /* 0x000fcc000000c003 */
[----:B------:R-:W1:Y:S02]  /*1810*/  FRND.TRUNC R10, R10 ;  /* 0x0000000a000a7307 */ /* 0x000e64000020d000 */
[----:B-1----:R-:W-:-:S05]  /*1820*/  FFMA R3, -R21, R10, R8 ;  /* 0x0000000a15037223 */ /* 0x002fca0000000108 */
[----:B------:R-:W-:-:S13]  /*1830*/  ISETP.NE.AND P0, PT, R3, RZ, PT ;  /* 0x000000ff0300720c */ /* 0x000fda0003f05270 */
[----:B------:R-:W-:Y:S05]  /*1840*/  @P0 BRA P1, `(.L_x_24) ;  /* 0xfffffffc00cc0947 */ /* 0x000fea000083ffff */
[----:B------:R-:W-:Y:S05]  /*1850*/  BSYNC.RECONVERGENT B3 ;  /* 0x0000000000037941 */ /* 0x000fea0003800200 */
.L_x_23:
[----:B------:R-:W-:-:S07]  /*1860*/  FMUL R4, R3, 1.1920928955078125e-07 ;  /* 0x3400000003047820 */ /* 0x000fce0000400000 */
.L_x_22:
[----:B------:R-:W-:Y:S05]  /*1870*/  BSYNC.RECONVERGENT B2 ;  /* 0x0000000000027941 */ /* 0x000fea0003800200 */
.L_x_21:
[----:B------:R-:W-:-:S07]  /*1880*/  FMUL R3, R27, R4 ;  /* 0x000000041b037220 */ /* 0x000fce0000400000 */
.L_x_17:
[----:B------:R-:W-:Y:S05]  /*1890*/  BSYNC.RECONVERGENT B1 ;  /* 0x0000000000017941 */ /* 0x000fea0003800200 */
.L_x_16:
[CC--:B------:R-:W-:Y:S01]  /*18a0*/  FSETP.NAN.AND P0, PT, |R3|.reuse, |R3|.reuse, PT ;  /* 0x400000030300720b */ /* 0x0c0fe20003f08200 */
[----:B------:R-:W2:Y:S01]  /*18b0*/  LDCU UR5, c[0x0][0x3a4] ;  /* 0x00007480ff0577ac */ /* 0x000ea20008000800 */
[----:B------:R-:W-:Y:S02]  /*18c0*/  BSSY.RECONVERGENT B1, `(.L_x_25) ;  /* 0x0000010000017945 */ /* 0x000fe40003800200 */
[----:B------:R-:W-:-:S04]  /*18d0*/  FSEL R8, R3, -|R3|, P0 ;  /* 0xc000000303087208 */ /* 0x000fc80000000000 */
[----:B------:R-:W3:Y:S01]  /*18e0*/  MUFU.RCP R3, R8 ;  /* 0x0000000800037308 */ /* 0x000ee20000001000 */
[----:B--2---:R-:W-:-:S07]  /*18f0*/  IMAD.U32 R11, RZ, RZ, UR5 ;  /* 0x00000005ff0b7e24 */ /* 0x004fce000f8e00ff */
[----:B------:R-:W2:Y:S01]  /*1900*/  FCHK P0, R11, R8 ;  /* 0x000000080b007302 */ /* 0x000ea20000000000 */
[----:B---3--:R-:W-:-:S04]  /*1910*/  FFMA R4, -R8, R3, 1 ;  /* 0x3f80000008047423 */ /* 0x008fc80000000103 */
[----:B------:R-:W-:-:S04]  /*1920*/  FFMA R3, R3, R4, R3 ;  /* 0x0000000403037223 */ /* 0x000fc80000000003 */
[----:B------:R-:W-:-:S04]  /*1930*/  FFMA R4, R3, UR5, RZ ;  /* 0x0000000503047c23 */ /* 0x000fc800080000ff */
[----:B------:R-:W-:-:S04]  /*1940*/  FFMA R5, -R8, R4, UR5 ;  /* 0x0000000508057e23 */ /* 0x000fc80008000104 */
[----:B------:R-:W-:Y:S01]  /*1950*/  FFMA R3, R3, R5, R4 ;  /* 0x0000000503037223 */ /* 0x000fe20000000004 */
[----:B--2---:R-:W-:Y:S06]  /*1960*/  @!P0 BRA `(.L_x_26) ;  /* 0x0000000000148947 */ /* 0x004fec0003800000 */
[----:B------:R-:W2:Y:S01]  /*1970*/  LDCU UR5, c[0x0][0x3a4] ;  /* 0x00007480ff0577ac */ /* 0x000ea20008000800 */
[----:B------:R-:W-:Y:S02]  /*1980*/  MOV R4, R8 ;  /* 0x0000000800047202 */ /* 0x000fe40000000f00 */
[----:B------:R-:W-:Y:S02]  /*1990*/  MOV R29, 0x19c0 ;  /* 0x000019c0001d7802 */ /* 0x000fe40000000f00 */
[----:B--2---:R-:W-:-:S07]  /*19a0*/  MOV R3, UR5 ;  /* 0x0000000500037c02 */ /* 0x004fce0008000f00 */
[----:B01----:R-:W-:Y:S05]  /*19b0*/  CALL.REL.NOINC `($__internal_1_$__cuda_sm3x_div_rn_noftz_f32_slowpath) ;  /* 0x0000000800347944 */ /* 0x003fea0003c00000 */
.L_x_26:
[----:B------:R-:W-:Y:S05]  /*19c0*/  BSYNC.RECONVERGENT B1 ;  /* 0x0000000000017941 */ /* 0x000fea0003800200 */
.L_x_25:
[----:B------:R-:W-:Y:S01]  /*19d0*/  FSETP.GTU.AND P0, PT, R2, R3, PT ;  /* 0x000000030200720b */ /* 0x000fe20003f0c000 */
[----:B------:R-:W-:-:S12]  /*19e0*/  BSSY.RECONVERGENT B1, `(.L_x_27) ;  /* 0x0000064000017945 */ /* 0x000fd80003800200 */
[----:B------:R-:W-:Y:S05]  /*19f0*/  @P0 BRA `(.L_x_28) ;  /* 0x0000000400880947 */ /* 0x000fea0003800000 */
[C---:B------:R-:W-:Y:S01]  /*1a00*/  FMUL R3, R16.reuse, 0.63661974668502807617 ;  /* 0x3f22f98310037820 */ /* 0x040fe20000400000 */
[----:B------:R-:W-:Y:S01]  /*1a10*/  FSETP.GE.AND P0, PT, |R16|, 105615, PT ;  /* 0x47ce47801000780b */ /* 0x000fe20003f06200 */
[----:B------:R-:W-:Y:S01]  /*1a20*/  BSSY.RECONVERGENT B2, `(.L_x_29) ;  /* 0x000003b000027945 */ /* 0x000fe20003800200 */
[----:B------:R-:W-:Y:S01]  /*1a30*/  FADD R30, R2, R19 ;  /* 0x00000013021e7221 */ /* 0x000fe20000000000 */
[----:B------:R-:W2:Y:S02]  /*1a40*/  F2I.NTZ R8, R3 ;  /* 0x0000000300087305 */ /* 0x000ea40000203100 */
[----:B--2---:R-:W-:-:S05]  /*1a50*/  I2FP.F32.S32 R5, R8 ;  /* 0x0000000800057245 */ /* 0x004fca0000201400 */
[----:B------:R-:W-:-:S04]  /*1a60*/  FFMA R4, R5, -1.5707962512969970703, R16 ;  /* 0xbfc90fda05047823 */ /* 0x000fc80000000010 */
[----:B------:R-:W-:-:S04]  /*1a70*/  FFMA R4, R5, -7.5497894158615963534e-08, R4 ;  /* 0xb3a2216805047823 */ /* 0x000fc80000000004 */
[----:B------:R-:W-:Y:S01]  /*1a80*/  FFMA R2, R5, -5.3903029534742383927e-15, R4 ;  /* 0xa7c234c505027823 */ /* 0x000fe20000000004 */
[----:B------:R-:W-:Y:S06]  /*1a90*/  @!P0 BRA `(.L_x_30) ;  /* 0x0000000000cc8947 */ /* 0x000fec0003800000 */
[----:B------:R-:W-:-:S13]  /*1aa0*/  FSETP.NEU.AND P0, PT, |R16|, +INF , PT ;  /* 0x7f8000001000780b */ /* 0x000fda0003f0d200 */
[----:B------:R-:W-:Y:S01]  /*1ab0*/  @!P0 FMUL R2, RZ, R16 ;  /* 0x00000010ff028220 */ /* 0x000fe20000400000 */
[----:B------:R-:W-:Y:S01]  /*1ac0*/  @!P0 IMAD.MOV.U32 R8, RZ, RZ, RZ ;  /* 0x000000ffff088224 */ /* 0x000fe200078e00ff */
[----:B------:R-:W-:Y:S06]  /*1ad0*/  @!P0 BRA `(.L_x_30) ;  /* 0x0000000000bc8947 */ /* 0x000fec0003800000 */
[----:B------:R-:W-:Y:S01]  /*1ae0*/  SHF.L.U32 R2, R16, 0x8, RZ ;  /* 0x0000000810027819 */ /* 0x000fe200000006ff */
[----:B------:R-:W-:Y:S02]  /*1af0*/  HFMA2 R10, -RZ, RZ, 0, 0 ;  /* 0x00000000ff0a7431 */ /* 0x000fe400000001ff */
[----:B------:R-:W-:Y:S01]  /*1b00*/  IMAD.MOV.U32 R8, RZ, RZ, RZ ;  /* 0x000000ffff087224 */ /* 0x000fe200078e00ff */
[----:B------:R-:W-:Y:S01]  /*1b10*/  UMOV UR5, URZ ;  /* 0x000000ff00057c82 */ /* 0x000fe20008000000 */
[----:B------:R-:W-:-:S07]  /*1b20*/  LOP3.LUT R29, R2, 0x80000000, RZ, 0xfc, !PT ;  /* 0x80000000021d7812 */ /* 0x000fce00078efcff */
.L_x_31:
[----:B--2---:R-:W2:Y:S02]  /*1b30*/  LDC.64 R2, c[0x4][0x10] ;  /* 0x01000400ff027b82 */ /* 0x004ea40000000a00 */
[----:B--2---:R-:W-:-:S06]  /*1b40*/  IMAD.WIDE.U32 R2, R8, 0x4, R2 ;  /* 0x0000000408027825 */ /* 0x004fcc00078e0002 */
[----:B------:R-:W2:Y:S01]  /*1b50*/  LDG.E.CONSTANT R2, desc[UR8][R2.64] ;  /* 0x0000000802027981 */ /* 0x000ea2000c1e9900 */
[C---:B------:R-:W-:Y:S02]  /*1b60*/  LEA R11, R8.reuse, R1, 0x2 ;  /* 0x00000001080b7211 */ /* 0x040fe400078e10ff */
[----:B------:R-:W-:-:S04]  /*1b70*/  IADD3 R8, PT, PT, R8, 0x1, RZ ;  /* 0x0000000108087810 */ /* 0x000fc80007ffe0ff */
[----:B------:R-:W-:Y:S01]  /*1b80*/  ISETP.NE.AND P0, PT, R8, 0x6, PT ;  /* 0x000000060800780c */ /* 0x000fe20003f05270 */
[----:B--2---:R-:W-:-:S03]  /*1b90*/  IMAD.WIDE.U32 R4, R2, R29, RZ ;  /* 0x0000001d02047225 */ /* 0x004fc600078e00ff */
[----:B------:R-:W-:-:S04]  /*1ba0*/  IADD3 R4, P1, PT, R4, R10, RZ ;  /* 0x0000000a04047210 */ /* 0x000fc80007f3e0ff */
[----:B------:R-:W-:Y:S01]  /*1bb0*/  IADD3.X R10, PT, PT, R5, UR5, RZ, P1, !PT ;  /* 0x00000005050a7c10 */ /* 0x000fe20008ffe4ff */
[----:B------:R2:W-:Y:S04]  /*1bc0*/  STL [R11], R4 ;  /* 0x000000040b007387 */ /* 0x0005e80000100800 */
[----:B------:R-:W-:Y:S05]  /*1bd0*/  @P0 BRA `(.L_x_31) ;  /* 0xfffffffc00d40947 */ /* 0x000fea000383ffff */
[----:B------:R-:W-:Y:S01]  /*1be0*/  SHF.R.U32.HI R5, RZ, 0x17, R16 ;  /* 0x00000017ff057819 */ /* 0x000fe20000011610 */
[----:B------:R3:W-:Y:S03]  /*1bf0*/  STL [R1+0x18], R10 ;  /* 0x0000180a01007387 */ /* 0x0007e60000100800 */
[C---:B------:R-:W-:Y:S02]  /*1c00*/  LOP3.LUT R2, R5.reuse, 0xe0, RZ, 0xc0, !PT ;  /* 0x000000e005027812 */ /* 0x040fe400078ec0ff */
[----:B------:R-:W-:-:S03]  /*1c10*/  LOP3.LUT P0, RZ, R5, 0x1f, RZ, 0xc0, !PT ;  /* 0x0000001f05ff7812 */ /* 0x000fc6000780c0ff */
[----:B------:R-:W-:-:S05]  /*1c20*/  VIADD R2, R2, 0xffffff80 ;  /* 0xffffff8002027836 */ /* 0x000fca0000000000 */
[----:B------:R-:W-:-:S05]  /*1c30*/  SHF.R.U32.HI R2, RZ, 0x5, R2 ;  /* 0x00000005ff027819 */ /* 0x000fca0000011602 */
[----:B--2---:R-:W-:-:S05]  /*1c40*/  IMAD R11, R2, -0x4, R1 ;  /* 0xfffffffc020b7824 */ /* 0x004fca00078e0201 */
[----:B------:R-:W2:Y:S04]  /*1c50*/  LDL R4, [R11+0x18] ;  /* 0x000018000b047983 */ /* 0x000ea80000100800 */
[----:B------:R-:W2:Y:S04]  /*1c60*/  LDL R3, [R11+0x14] ;  /* 0x000014000b037983 */ /* 0x000ea80000100800 */
[----:B------:R-:W4:Y:S01]  /*1c70*/  @P0 LDL R2, [R11+0x10] ;  /* 0x000010000b020983 */ /* 0x000f220000100800 */
[----:B------:R-:W-:Y:S01]  /*1c80*/  LOP3.LUT R5, R5, 0x1f, RZ, 0xc0, !PT ;  /* 0x0000001f05057812 */ /* 0x000fe200078ec0ff */
[----:B------:R-:W-:Y:S01]  /*1c90*/  UMOV UR10, 0x54442d19 ;  /* 0x54442d19000a7882 */ /* 0x000fe20000000000 */
[----:B------:R-:W-:-:S02]  /*1ca0*/  UMOV UR11, 0x3bf921fb ;  /* 0x3bf921fb000b7882 */ /* 0x000fc40000000000 */
[-C--:B--2---:R-:W-:Y:S02]  /*1cb0*/  @P0 SHF.L.W.U32.HI R4, R3, R5.reuse, R4 ;  /* 0x0000000503040219 */ /* 0x084fe40000010e04 */
[----:B----4-:R-:W-:Y:S02]  /*1cc0*/  @P0 SHF.L.W.U32.HI R3, R2, R5, R3 ;  /* 0x0000000502030219 */ /* 0x010fe40000010e03 */
[----:B------:R-:W-:Y:S02]  /*1cd0*/  ISETP.GE.AND P0, PT, R16, RZ, PT ;  /* 0x000000ff1000720c */ /* 0x000fe40003f06270 */
[C---:B------:R-:W-:Y:S02]  /*1ce0*/  SHF.L.W.U32.HI R5, R3.reuse, 0x2, R4 ;  /* 0x0000000203057819 */ /* 0x040fe40000010e04 */
[----:B------:R-:W-:Y:S02]  /*1cf0*/  SHF.L.U32 R3, R3, 0x2, RZ ;  /* 0x0000000203037819 */ /* 0x000fe400000006ff */
[----:B------:R-:W-:-:S02]  /*1d00*/  SHF.R.S32.HI R8, RZ, 0x1f, R5 ;  /* 0x0000001fff087819 */ /* 0x000fc40000011405 */
[----:B------:R-:W-:Y:S02]  /*1d10*/  SHF.R.U32.HI R4, RZ, 0x1e, R4 ;  /* 0x0000001eff047819 */ /* 0x000fe40000011604 */
[C---:B------:R-:W-:Y:S02]  /*1d20*/  LOP3.LUT R2, R8.reuse, R3, RZ, 0x3c, !PT ;  /* 0x0000000308027212 */ /* 0x040fe400078e3cff */
[----:B------:R-:W-:Y:S02]  /*1d30*/  LOP3.LUT R3, R8, R5, RZ, 0x3c, !PT ;  /* 0x0000000508037212 */ /* 0x000fe400078e3cff */
[C---:B------:R-:W-:Y:S02]  /*1d40*/  LEA.HI R8, R5.reuse, R4, RZ, 0x1 ;  /* 0x0000000405087211 */ /* 0x040fe400078f08ff */
[----:B------:R-:W-:Y:S02]  /*1d50*/  LOP3.LUT R29, R5, R16, RZ, 0x3c, !PT ;  /* 0x00000010051d7212 */ /* 0x000fe400078e3cff */
[----:B------:R-:W3:Y:S01]  /*1d60*/  I2F.F64.S64 R2, R2 ;  /* 0x0000000200027312 */ /* 0x000ee20000301c00 */
[----:B------:R-:W-:-:S02]  /*1d70*/  IADD3 R4, PT, PT, -R8, RZ, RZ ;  /* 0x000000ff08047210 */ /* 0x000fc40007ffe1ff */
[----:B------:R-:W-:-:S03]  /*1d80*/  ISETP.GE.AND P1, PT, R29, RZ, PT ;  /* 0x000000ff1d00720c */ /* 0x000fc60003f26270 */
[----:B------:R-:W-:Y:S01]  /*1d90*/  @!P0 IMAD.MOV.U32 R8, RZ, RZ, R4 ;  /* 0x000000ffff088224 */ /* 0x000fe200078e0004 */
[----:B---3--:R-:W-:-:S10]  /*1da0*/  DMUL R10, R2, UR10 ;  /* 0x0000000a020a7c28 */ /* 0x008fd40008000000 */
[----:B------:R-:W2:Y:S02]  /*1db0*/  F2F.F32.F64 R10, R10 ;  /* 0x0000000a000a7310 */ /* 0x000ea40000301000 */
[----:B--2---:R-:W-:-:S07]  /*1dc0*/  FSEL R2, -R10, R10, !P1 ;  /* 0x0000000a0a027208 */ /* 0x004fce0004800100 */
.L_x_30:
[----:B------:R-:W-:Y:S05]  /*1dd0*/  BSYNC.RECONVERGENT B2 ;  /* 0x0000000000027941 */ /* 0x000fea0003800200 */
.L_x_29:
[----:B------:R-:W-:Y:S01]  /*1de0*/  MOV R4, 0x37cbac00 ;  /* 0x37cbac0000047802 */ /* 0x000fe20000000f00 */
[----:B------:R-:W-:Y:S02]  /*1df0*/  HFMA2 R10, -RZ, RZ, 1.0078125, -8.98838043212890625e-05 ;  /* 0x3c0885e4ff0a7431 */ /* 0x000fe400000001ff */
[----:B------:R-:W-:Y:S01]  /*1e00*/  FMUL R3, R2, R2 ;  /* 0x0000000202037220 */ /* 0x000fe20000400000 */
[C---:B------:R-:W-:Y:S01]  /*1e10*/  LOP3.LUT R5, R8.reuse, 0x1, RZ, 0xc0, !PT ;  /* 0x0000000108057812 */ /* 0x040fe200078ec0ff */
[----:B------:R-:W-:Y:S01]  /*1e20*/  VIADD R8, R8, 0x1 ;  /* 0x0000000108087836 */ /* 0x000fe20000000000 */
[----:B------:R-:W-:Y:S01]  /*1e30*/  MOV R11, 0x3e2aaaa8 ;  /* 0x3e2aaaa8000b7802 */ /* 0x000fe20000000f00 */
[----:B------:R-:W-:Y:S01]  /*1e40*/  FFMA R4, R3, R4, -0.0013887860113754868507 ;  /* 0xbab607ed03047423 */ /* 0x000fe20000000004 */
[----:B------:R-:W-:Y:S01]  /*1e50*/  ISETP.NE.U32.AND P0, PT, R5, 0x1, PT ;  /* 0x000000010500780c */ /* 0x000fe20003f05070 */
[----:B------:R-:W-:Y:S01]  /*1e60*/  BSSY.RECONVERGENT B2, `(.L_x_32) ;  /* 0x0000019000027945 */ /* 0x000fe20003800200 */
[----:B------:R-:W-:-:S02]  /*1e70*/  LOP3.LUT P1, RZ, R8, 0x2, RZ, 0xc0, !PT ;  /* 0x0000000208ff7812 */ /* 0x000fc4000782c0ff */
[----:B------:R-:W-:Y:S02]  /*1e80*/  FSEL R4, R4, -0.00019574658654164522886, P0 ;  /* 0xb94d415304047808 */ /* 0x000fe40000000000 */
[----:B------:R-:W-:Y:S02]  /*1e90*/  FSEL R10, R10, 0.041666727513074874878, !P0 ;  /* 0x3d2aaabb0a0a7808 */ /* 0x000fe40004000000 */
[----:B------:R-:W-:Y:S02]  /*1ea0*/  FSEL R2, R2, 1, !P0 ;  /* 0x3f80000002027808 */ /* 0x000fe40004000000 */
[----:B------:R-:W-:Y:S01]  /*1eb0*/  FSEL R11, -R11, -0.4999999701976776123, !P0 ;  /* 0xbeffffff0b0b7808 */ /* 0x000fe20004000100 */
[C---:B------:R-:W-:Y:S02]  /*1ec0*/  FFMA R4, R3.reuse, R4, R10 ;  /* 0x0000000403047223 */ /* 0x040fe4000000000a */
[C---:B------:R-:W-:Y:S02]  /*1ed0*/  FFMA R5, R3.reuse, R2, RZ ;  /* 0x0000000203057223 */ /* 0x040fe400000000ff */
[----:B------:R-:W-:-:S04]  /*1ee0*/  FFMA R4, R3, R4, R11 ;  /* 0x0000000403047223 */ /* 0x000fc8000000000b */
[----:B------:R-:W-:-:S04]  /*1ef0*/  FFMA R5, R5, R4, R2 ;  /* 0x0000000405057223 */ /* 0x000fc80000000002 */
[----:B------:R-:W-:-:S04]  /*1f00*/  @P1 FADD R5, RZ, -R5 ;  /* 0x80000005ff051221 */ /* 0x000fc80000000000 */
[----:B------:R-:W-:-:S04]  /*1f10*/  FADD R5, -R5, R20 ;  /* 0x0000001405057221 */ /* 0x000fc80000000100 */
[----:B------:R-:W2:Y:S08]  /*1f20*/  MUFU.RCP R2, R5 ;  /* 0x0000000500027308 */ /* 0x000eb00000001000 */
[----:B------:R-:W3:Y:S01]  /*1f30*/  FCHK P0, R0, R5 ;  /* 0x0000000500007302 */ /* 0x000ee20000000000 */
[----:B--2---:R-:W-:-:S04]  /*1f40*/  FFMA R3, -R5, R2, 1 ;  /* 0x3f80000005037423 */ /* 0x004fc80000000102 */
[----:B------:R-:W-:-:S04]  /*1f50*/  FFMA R3, R2, R3, R2 ;  /* 0x0000000302037223 */ /* 0x000fc80000000002 */
[----:B------:R-:W-:-:S04]  /*1f60*/  FFMA R2, R0, R3, RZ ;  /* 0x0000000300027223 */ /* 0x000fc800000000ff */
[----:B------:R-:W-:-:S04]  /*1f70*/  FFMA R4, -R5, R2, R0 ;  /* 0x0000000205047223 */ /* 0x000fc80000000100 */
[----:B------:R-:W-:Y:S01]  /*1f80*/  FFMA R2, R3, R4, R2 ;  /* 0x0000000403027223 */ /* 0x000fe20000000002 */
[----:B---3--:R-:W-:Y:S06]  /*1f90*/  @!P0 BRA `(.L_x_33) ;  /* 0x0000000000148947 */ /* 0x008fec0003800000 */
[----:B------:R-:W-:Y:S01]  /*1fa0*/  MOV R4, R5 ;  /* 0x0000000500047202 */ /* 0x000fe20000000f00 */
[----:B------:R-:W-:Y:S01]  /*1fb0*/  IMAD.MOV.U32 R3, RZ, RZ, R0 ;  /* 0x000000ffff037224 */ /* 0x000fe200078e0000 */
[----:B------:R-:W-:-:S07]  /*1fc0*/  MOV R29, 0x1fe0 ;  /* 0x00001fe0001d7802 */ /* 0x000fce0000000f00 */
[----:B01----:R-:W-:Y:S05]  /*1fd0*/  CALL.REL.NOINC `($__internal_1_$__cuda_sm3x_div_rn_noftz_f32_slowpath) ;  /* 0x0000000000ac7944 */ /* 0x003fea0003c00000 */
[----:B------:R-:W-:-:S07]  /*1fe0*/  MOV R2, R3 ;  /* 0x0000000300027202 */ /* 0x000fce0000000f00 */
.L_x_33:
[----:B------:R-:W-:Y:S05]  /*1ff0*/  BSYNC.RECONVERGENT B2 ;  /* 0x0000000000027941 */ /* 0x000fea0003800200 */
.L_x_32:
[----:B------:R-:W-:-:S04]  /*2000*/  FADD R3, R30, R13 ;  /* 0x0000000d1e037221 */ /* 0x000fc80000000000 */
[----:B------:R-:W-:-:S07]  /*2010*/  FADD R2, R3, R2 ;  /* 0x0000000203027221 */ /* 0x000fce0000000000 */
.L_x_28:
[----:B------:R-:W-:Y:S05]  /*2020*/  BSYNC.RECONVERGENT B1 ;  /* 0x0000000000017941 */ /* 0x000fea0003800200 */
.L_x_27:
[----:B------:R-:W-:Y:S05]  /*2030*/  @P2 BRA `(.L_x_34) ;  /* 0xfffffff000f82947 */ /* 0x000fea000383ffff */
.L_x_14:
[----:B------:R-:W-:Y:S05]  /*2040*/  BSYNC.RECONVERGENT B0 ;  /* 0x0000000000007941 */ /* 0x000fea0003800200 */
.L_x_13:
[----:B------:R-:W-:Y:S05]  /*2050*/  BRA.U UP1, `(.L_x_35) ;  /* 0xfffffff101a87547 */ /* 0x000fea000b83ffff */
.L_x_0:
[----:B------:R-:W2:Y:S01]  /*2060*/  F2F.F64.F32 R2, R2 ;  /* 0x0000000200027310 */ /* 0x000ea20000201800 */
[----:B------:R-:W-:Y:S01]  /*2070*/  MOV R0, 0x0 ;  /* 0x0000000000007802 */ /* 0x000fe20000000f00 */
[----:B------:R-:W3:Y:S01]  /*2080*/  LDCU.64 UR4, c[0x4][0x8] ;  /* 0x01000100ff0477ac */ /* 0x000ee20008000a00 */
[----:B------:R-:W-:Y:S02]  /*2090*/  IADD3 R6, P0, P1, R1, 0x20, R6 ;  /* 0x0000002001067810 */ /* 0x000fe4000791e006 */
[----:B------:R4:W0:Y:S02]  /*20a0*/  LDC.64 R8, c[0x4][R0] ;  /* 0x0100000000087b82 */ /* 0x0008240000000a00 */
[----:B------:R-:W-:Y:S01]  /*20b0*/  IADD3.X R7, PT, PT, RZ, UR6, RZ, P0, P1 ;  /* 0x00000006ff077c10 */ /* 0x000fe200087e24ff */
[----:B--2---:R4:W-:Y:S01]  /*20c0*/  STL.64 [R1+0x20], R2 ;  /* 0x0000200201007387 */ /* 0x0049e20000100a00 */
[----:B---3--:R-:W-:Y:S01]  /*20d0*/  MOV R4, UR4 ;  /* 0x0000000400047c02 */ /* 0x008fe20008000f00 */
[----:B------:R-:W-:-:S07]  /*20e0*/  IMAD.U32 R5, RZ, RZ, UR5 ;  /* 0x00000005ff057e24 */ /* 0x000fce000f8e00ff */
[----:B0-----:R-:W-:-:S07]  /*20f0*/  LEPC R20, `(.L_x_36) ;  /* 0x000000001014794e */ /* 0x001fce0000000000 */
[----:B-1--4-:R-:W-:Y:S05]  /*2100*/  CALL.ABS.NOINC R8 ;  /* 0x0000000008007343 */ /* 0x012fea0003c00000 */
.L_x_36:
[----:B------:R-:W-:Y:S05]  /*2110*/  EXIT ;  /* 0x000000000000794d */ /* 0x000fea0003800000 */
        .weak           $__internal_0_$__cuda_sm20_sqrt_rn_f32_slowpath
        .type           $__internal_0_$__cuda_sm20_sqrt_rn_f32_slowpath,@function
        .size           $__internal_0_$__cuda_sm20_sqrt_rn_f32_slowpath,($__internal_1_$__cuda_sm3x_div_rn_noftz_f32_slowpath - $__internal_0_$__cuda_sm20_sqrt_rn_f32_slowpath)
$__internal_0_$__cuda_sm20_sqrt_rn_f32_slowpath:
[----:B------:R-:W-:-:S13]  /*2120*/  LOP3.LUT P0, RZ, R10, 0x7fffffff, RZ, 0xc0, !PT ;  /* 0x7fffffff0aff7812 */ /* 0x000fda000780c0ff */
[----:B------:R-:W-:Y:S05]  /*2130*/  @!P0 BRA `(.L_x_37) ;  /* 0x0000000000488947 */ /* 0x000fea0003800000 */
[----:B------:R-:W-:Y:S02]  /*2140*/  FSETP.GEU.FTZ.AND P0, PT, R10, RZ, PT ;  /* 0x000000ff0a00720b */ /* 0x000fe40003f1e000 */
[----:B------:R-:W-:-:S11]  /*2150*/  MOV R3, R10 ;  /* 0x0000000a00037202 */ /* 0x000fd60000000f00 */
[----:B------:R-:W-:Y:S01]  /*2160*/  @!P0 MOV R10, 0x7fffffff ;  /* 0x7fffffff000a8802 */ /* 0x000fe20000000f00 */
[----:B------:R-:W-:Y:S06]  /*2170*/  @!P0 BRA `(.L_x_37) ;  /* 0x0000000000388947 */ /* 0x000fec0003800000 */
[----:B------:R-:W-:-:S13]  /*2180*/  FSETP.GTU.FTZ.AND P0, PT, |R3|, +INF , PT ;  /* 0x7f8000000300780b */ /* 0x000fda0003f1c200 */
[----:B------:R-:W-:Y:S01]  /*2190*/  @P0 FADD.FTZ R10, R3, 1 ;  /* 0x3f800000030a0421 */ /* 0x000fe20000010000 */
[----:B------:R-:W-:Y:S06]  /*21a0*/  @P0 BRA `(.L_x_37) ;  /* 0x00000000002c0947 */ /* 0x000fec0003800000 */
[----:B------:R-:W-:-:S13]  /*21b0*/  FSETP.NEU.FTZ.AND P0, PT, |R3|, +INF , PT ;  /* 0x7f8000000300780b */ /* 0x000fda0003f1d200 */
[----:B------:R-:W-:Y:S01]  /*21c0*/  @!P0 IMAD.MOV.U32 R10, RZ, RZ, R3 ;  /* 0x000000ffff0a8224 */ /* 0x000fe200078e0003 */
[----:B------:R-:W-:Y:S06]  /*21d0*/  @!P0 BRA `(.L_x_37) ;  /* 0x0000000000208947 */ /* 0x000fec0003800000 */
[----:B------:R-:W-:-:S04]  /*21e0*/  FFMA R3, R3, 1.84467440737095516160e+19, RZ ;  /* 0x5f80000003037823 */ /* 0x000fc800000000ff */
[----:B------:R-:W0:Y:S02]  /*21f0*/  MUFU.RSQ R4, R3 ;  /* 0x0000000300047308 */ /* 0x000e240000001400 */
[----:B0-----:R-:W-:Y:S01]  /*2200*/  FMUL.FTZ R10, R3, R4 ;  /* 0x00000004030a7220 */ /* 0x001fe20000410000 */
[----:B------:R-:W-:-:S03]  /*2210*/  FMUL.FTZ R4, R4, 0.5 ;  /* 0x3f00000004047820 */ /* 0x000fc60000410000 */
[----:B------:R-:W-:-:S04]  /*2220*/  FADD.FTZ R5, -R10, -RZ ;  /* 0x800000ff0a057221 */ /* 0x000fc80000010100 */
[----:B------:R-:W-:-:S04]  /*2230*/  FFMA R5, R10, R5, R3 ;  /* 0x000000050a057223 */ /* 0x000fc80000000003 */
[----:B------:R-:W-:-:S04]  /*2240*/  FFMA R4, R5, R4, R10 ;  /* 0x0000000405047223 */ /* 0x000fc8000000000a */
[----:B------:R-:W-:-:S07]  /*2250*/  FMUL.FTZ R10, R4, 2.3283064365386962891e-10 ;  /* 0x2f800000040a7820 */ /* 0x000fce0000410000 */
.L_x_37:
[----:B------:R-:W-:Y:S01]  /*2260*/  HFMA2 R5, -RZ, RZ, 0, 0 ;  /* 0x00000000ff057431 */ /* 0x000fe200000001ff */
[----:B------:R-:W-:-:S04]  /*2270*/  MOV R4, R15 ;  /* 0x0000000f00047202 */ /* 0x000fc80000000f00 */
[----:B------:R-:W-:Y:S05]  /*2280*/  RET.REL.NODEC R4 `(_Z7computefiiiffffffffffffffffffffffffffff) ;  /* 0xffffffdc045c7950 */ /* 0x000fea0003c3ffff */
        .weak           $__internal_1_$__cuda_sm3x_div_rn_noftz_f32_slowpath
        .type           $__internal_1_$__cuda_sm3x_div_rn_noftz_f32_slowpath,@function
        .size           $__internal_1_$__cuda_sm3x_div_rn_noftz_f32_slowpath,(.L_x_51 - $__internal_1_$__cuda_sm3x_div_rn_noftz_f32_slowpath)
$__internal_1_$__cuda_sm3x_div_rn_noftz_f32_slowpath:
[----:B------:R-:W-:Y:S01]  /*2290*/  SHF.R.U32.HI R5, RZ, 0x17, R4 ;  /* 0x00000017ff057819 */ /* 0x000fe20000011604 */
[----:B------:R-:W-:Y:S01]  /*22a0*/  BSSY.RECONVERGENT B3, `(.L_x_38) ;  /* 0x0000063000037945 */ /* 0x000fe20003800200 */
[----:B------:R-:W-:Y:S02]  /*22b0*/  SHF.R.U32.HI R31, RZ, 0x17, R3 ;  /* 0x00000017ff1f7819 */ /* 0x000fe40000011603 */
[----:B------:R-:W-:Y:S02]  /*22c0*/  LOP3.LUT R5, R5, 0xff, RZ, 0xc0, !PT ;  /* 0x000000ff05057812 */ /* 0x000fe400078ec0ff */
[----:B------:R-:W-:-:S03]  /*22d0*/  LOP3.LUT R34, R31, 0xff, RZ, 0xc0, !PT ;  /* 0x000000ff1f227812 */ /* 0x000fc600078ec0ff */
[----:B------:R-:W-:Y:S01]  /*22e0*/  VIADD R32, R5, 0xffffffff ;  /* 0xffffffff05207836 */ /* 0x000fe20000000000 */
[----:B------:R-:W-:-:S04]  /*22f0*/  IADD3 R31, PT, PT, R34, -0x1, RZ ;  /* 0xffffffff221f7810 */ /* 0x000fc80007ffe0ff */
[----:B------:R-:W-:-:S04]  /*2300*/  ISETP.GT.U32.AND P0, PT, R32, 0xfd, PT ;  /* 0x000000fd2000780c */ /* 0x000fc80003f04070 */
[----:B------:R-:W-:-:S13]  /*2310*/  ISETP.GT.U32.OR P0, PT, R31, 0xfd, P0 ;  /* 0x000000fd1f00780c */ /* 0x000fda0000704470 */
[----:B------:R-:W-:Y:S01]  /*2320*/  @!P0 MOV R31, RZ ;  /* 0x000000ff001f8202 */ /* 0x000fe20000000f00 */
[----:B------:R-:W-:Y:S06]  /*2330*/  @!P0 BRA `(.L_x_39) ;  /* 0x0000000000608947 */ /* 0x000fec0003800000 */
[----:B------:R-:W-:Y:S02]  /*2340*/  FSETP.GTU.FTZ.AND P0, PT, |R3|, +INF , PT ;  /* 0x7f8000000300780b */ /* 0x000fe40003f1c200 */
[----:B------:R-:W-:-:S04]  /*2350*/  FSETP.GTU.FTZ.AND P1, PT, |R4|, +INF , PT ;  /* 0x7f8000000400780b */ /* 0x000fc80003f3c200 */
[----:B------:R-:W-:-:S13]  /*2360*/  PLOP3.LUT P0, PT, P0, P1, PT, 0xf8, 0x8f ;  /* 0x00000000008f781c */ /* 0x000fda0000703f70 */
[----:B------:R-:W-:Y:S05]  /*2370*/  @P0 BRA `(.L_x_40) ;  /* 0x0000000400500947 */ /* 0x000fea0003800000 */
[----:B------:R-:W-:-:S13]  /*2380*/  LOP3.LUT P0, RZ, R4, 0x7fffffff, R3, 0xc8, !PT ;  /* 0x7fffffff04ff7812 */ /* 0x000fda000780c803 */
[----:B------:R-:W-:Y:S05]  /*2390*/  @!P0 BRA `(.L_x_41) ;  /* 0x0000000400408947 */ /* 0x000fea0003800000 */
[C---:B------:R-:W-:Y:S02]  /*23a0*/  FSETP.NEU.FTZ.AND P1, PT, |R3|.reuse, +INF , PT ;  /* 0x7f8000000300780b */ /* 0x040fe40003f3d200 */
[----:B------:R-:W-:Y:S02]  /*23b0*/  FSETP.NEU.FTZ.AND P4, PT, |R4|, +INF , PT ;  /* 0x7f8000000400780b */ /* 0x000fe40003f9d200 */
[----:B------:R-:W-:-:S11]  /*23c0*/  FSETP.NEU.FTZ.AND P0, PT, |R3|, +INF , PT ;  /* 0x7f8000000300780b */ /* 0x000fd60003f1d200 */
[----:B------:R-:W-:Y:S05]  /*23d0*/  @!P4 BRA !P1, `(.L_x_41) ;  /* 0x000000040030c947 */ /* 0x000fea0004800000 */
[----:B------:R-:W-:-:S04]  /*23e0*/  LOP3.LUT P1, RZ, R3, 0x7fffffff, RZ, 0xc0, !PT ;  /* 0x7fffffff03ff7812 */ /* 0x000fc8000782c0ff */
[----:B------:R-:W-:-:S13]  /*23f0*/  PLOP3.LUT P1, PT, P4, P1, PT, 0x2f, 0xf2 ;  /* 0x0000000000f2781c */ /* 0x000fda0002722577 */
[----:B------:R-:W-:Y:S05]  /*2400*/  @P1 BRA `(.L_x_42) ;  /* 0x00000004001c1947 */ /* 0x000fea0003800000 */
[----:B------:R-:W-:-:S04]  /*2410*/  LOP3.LUT P1, RZ, R4, 0x7fffffff, RZ, 0xc0, !PT ;  /* 0x7fffffff04ff7812 */ /* 0x000fc8000782c0ff */
[----:B------:R-:W-:-:S13]  /*2420*/  PLOP3.LUT P0, PT, P0, P1, PT, 0x2f, 0xf2 ;  /* 0x0000000000f2781c */ /* 0x000fda0000702577 */
[----:B------:R-:W-:Y:S05]  /*2430*/  @P0 BRA `(.L_x_43) ;  /* 0x0000000400040947 */ /* 0x000fea0003800000 */
[----:B------:R-:W-:Y:S01]  /*2440*/  VIADD R31, R34, 0xffffffff ;  /* 0xffffffff221f7836 */ /* 0x000fe20000000000 */
[----:B------:R-:W-:-:S04]  /*2450*/  ISETP.GE.AND P1, PT, R32, RZ, PT ;  /* 0x000000ff2000720c */ /* 0x000fc80003f26270 */
[----:B------:R-:W-:-:S09]  /*2460*/  ISETP.GE.AND P0, PT, R31, RZ, PT ;  /* 0x000000ff1f00720c */ /* 0x000fd20003f06270 */
[----:B------:R-:W-:-:S04]  /*2470*/  @!P1 FFMA R4, R4, 1.84467440737095516160e+19, RZ ;  /* 0x5f80000004049823 */ /* 0x000fc800000000ff */
[----:B------:R-:W-:Y:S01]  /*2480*/  @P0 MOV R31, RZ ;  /* 0x000000ff001f0202 */ /* 0x000fe20000000f00 */
[----:B------:R-:W-:Y:S01]  /*2490*/  @!P0 FFMA R3, R3, 1.84467440737095516160e+19, RZ ;  /* 0x5f80000003038823 */ /* 0x000fe200000000ff */
[----:B------:R-:W-:-:S05]  /*24a0*/  @!P0 MOV R31, 0xffffffc0 ;  /* 0xffffffc0001f8802 */ /* 0x000fca0000000f00 */
[----:B------:R-:W-:-:S07]  /*24b0*/  @!P1 VIADD R31, R31, 0x40 ;  /* 0x000000401f1f9836 */ /* 0x000fce0000000000 */
.L_x_39:
[----:B------:R-:W-:Y:S01]  /*24c0*/  LEA R33, R5, 0xc0800000, 0x17 ;  /* 0xc080000005217811 */ /* 0x000fe200078eb8ff */
[----:B------:R-:W-:Y:S01]  /*24d0*/  BSSY.RECONVERGENT B4, `(.L_x_44) ;  /* 0x0000036000047945 */ /* 0x000fe20003800200 */
[----:B------:R-:W-:Y:S02]  /*24e0*/  IADD3 R34, PT, PT, R34, -0x7f, RZ ;  /* 0xffffff8122227810 */ /* 0x000fe40007ffe0ff */
[----:B------:R-:W-:-:S03]  /*24f0*/  IADD3 R35, PT, PT, -R33, R4, RZ ;  /* 0x0000000421237210 */ /* 0x000fc60007ffe1ff */
[C---:B------:R-:W-:Y:S01]  /*2500*/  IMAD R3, R34.reuse, -0x800000, R3 ;  /* 0xff80000022037824 */ /* 0x040fe200078e0203 */
[----:B------:R-:W0:Y:S01]  /*2510*/  MUFU.RCP R4, R35 ;  /* 0x0000002300047308 */ /* 0x000e220000001000 */
[----:B------:R-:W-:Y:S01]  /*2520*/  FADD.FTZ R32, -R35, -RZ ;  /* 0x800000ff23207221 */ /* 0x000fe20000010100 */
[----:B------:R-:W-:-:S04]  /*2530*/  IADD3 R34, PT, PT, R34, 0x7f, -R5 ;  /* 0x0000007f22227810 */ /* 0x000fc80007ffe805 */
[----:B------:R-:W-:Y:S01]  /*2540*/  IADD3 R34, PT, PT, R34, R31, RZ ;  /* 0x0000001f22227210 */ /* 0x000fe20007ffe0ff */
[----:B0-----:R-:W-:-:S04]  /*2550*/  FFMA R33, R4, R32, 1 ;  /* 0x3f80000004217423 */ /* 0x001fc80000000020 */
[----:B------:R-:W-:-:S04]  /*2560*/  FFMA R4, R4, R33, R4 ;  /* 0x0000002104047223 */ /* 0x000fc80000000004 */
[----:B------:R-:W-:-:S04]  /*2570*/  FFMA R33, R3, R4, RZ ;  /* 0x0000000403217223 */ /* 0x000fc800000000ff */
[----:B------:R-:W-:-:S04]  /*2580*/  FFMA R36, R32, R33, R3 ;  /* 0x0000002120247223 */ /* 0x000fc80000000003 */
[----:B------:R-:W-:-:S04]  /*2590*/  FFMA R33, R4, R36, R33 ;  /* 0x0000002404217223 */ /* 0x000fc80000000021 */
[----:B------:R-:W-:-:S04]  /*25a0*/  FFMA R32, R32, R33, R3 ;  /* 0x0000002120207223 */ /* 0x000fc80000000003 */
[----:B------:R-:W-:-:S05]  /*25b0*/  FFMA R3, R4, R32, R33 ;  /* 0x0000002004037223 */ /* 0x000fca0000000021 */
[----:B------:R-:W-:-:S04]  /*25c0*/  SHF.R.U32.HI R5, RZ, 0x17, R3 ;  /* 0x00000017ff057819 */ /* 0x000fc80000011603 */
[----:B------:R-:W-:-:S05]  /*25d0*/  LOP3.LUT R5, R5, 0xff, RZ, 0xc0, !PT ;  /* 0x000000ff05057812 */ /* 0x000fca00078ec0ff */
[----:B------:R-:W-:-:S05]  /*25e0*/  IMAD.IADD R35, R5, 0x1, R34 ;  /* 0x0000000105237824 */ /* 0x000fca00078e0222 */
[----:B------:R-:W-:-:S04]  /*25f0*/  IADD3 R5, PT, PT, R35, -0x1, RZ ;  /* 0xffffffff23057810 */ /* 0x000fc80007ffe0ff */
[----:B------:R-:W-:-:S13]  /*2600*/  ISETP.GE.U32.AND P0, PT, R5, 0xfe, PT ;  /* 0x000000fe0500780c */ /* 0x000fda0003f06070 */
[----:B------:R-:W-:Y:S05]  /*2610*/  @!P0 BRA `(.L_x_45) ;  /* 0x0000000000808947 */ /* 0x000fea0003800000 */
[----:B------:R-:W-:-:S13]  /*2620*/  ISETP.GT.AND P0, PT, R35, 0xfe, PT ;  /* 0x000000fe2300780c */ /* 0x000fda0003f04270 */
[----:B------:R-:W-:Y:S05]  /*2630*/  @P0 BRA `(.L_x_46) ;  /* 0x00000000006c0947 */ /* 0x000fea0003800000 */
[----:B------:R-:W-:-:S13]  /*2640*/  ISETP.GE.AND P0, PT, R35, 0x1, PT ;  /* 0x000000012300780c */ /* 0x000fda0003f06270 */
[----:B------:R-:W-:Y:S05]  /*2650*/  @P0 BRA `(.L_x_47) ;  /* 0x0000000000740947 */ /* 0x000fea0003800000 */
[----:B------:R-:W-:Y:S02]  /*2660*/  ISETP.GE.AND P0, PT, R35, -0x18, PT ;  /* 0xffffffe82300780c */ /* 0x000fe40003f06270 */
[----:B------:R-:W-:-:S11]  /*2670*/  LOP3.LUT R3, R3, 0x80000000, RZ, 0xc0, !PT ;  /* 0x8000000003037812 */ /* 0x000fd600078ec0ff */
[----:B------:R-:W-:Y:S05]  /*2680*/  @!P0 BRA `(.L_x_47) ;  /* 0x0000000000688947 */ /* 0x000fea0003800000 */
[CCC-:B------:R-:W-:Y:S01]  /*2690*/  FFMA.RZ R5, R4.reuse, R32.reuse, R33.reuse ;  /* 0x0000002004057223 */ /* 0x1c0fe2000000c021 */
[C---:B------:R-:W-:Y:S02]  /*26a0*/  ISETP.NE.AND P4, PT, R35.reuse, RZ, PT ;  /* 0x000000ff2300720c */ /* 0x040fe40003f85270 */
[----:B------:R-:W-:Y:S02]  /*26b0*/  ISETP.NE.AND P1, PT, R35, RZ, PT ;  /* 0x000000ff2300720c */ /* 0x000fe40003f25270 */
[----:B------:R-:W-:Y:S01]  /*26c0*/  LOP3.LUT R31, R5, 0x7fffff, RZ, 0xc0, !PT ;  /* 0x007fffff051f7812 */ /* 0x000fe200078ec0ff */
[CCC-:B------:R-:W-:Y:S01]  /*26d0*/  FFMA.RP R5, R4.reuse, R32.reuse, R33.reuse ;  /* 0x0000002004057223 */ /* 0x1c0fe20000008021 */
[----:B------:R-:W-:Y:S01]  /*26e0*/  FFMA.RM R4, R4, R32, R33 ;  /* 0x0000002004047223 */ /* 0x000fe20000004021 */
[----:B------:R-:W-:Y:S02]  /*26f0*/  IADD3 R32, PT, PT, R35, 0x20, RZ ;  /* 0x0000002023207810 */ /* 0x000fe40007ffe0ff */
[----:B------:R-:W-:-:S02]  /*2700*/  LOP3.LUT R31, R31, 0x800000, RZ, 0xfc, !PT ;  /* 0x008000001f1f7812 */ /* 0x000fc400078efcff */
[----:B------:R-:W-:Y:S02]  /*2710*/  IADD3 R33, PT, PT, -R35, RZ, RZ ;  /* 0x000000ff23217210 */ /* 0x000fe40007ffe1ff */
[----:B------:R-:W-:Y:S02]  /*2720*/  SHF.L.U32 R32, R31, R32, RZ ;  /* 0x000000201f207219 */ /* 0x000fe400000006ff */
[----:B------:R-:W-:Y:S02]  /*2730*/  FSETP.NEU.FTZ.AND P0, PT, R5, R4, PT ;  /* 0x000000040500720b */ /* 0x000fe40003f1d000 */
[----:B------:R-:W-:Y:S02]  /*2740*/  SEL R4, R33, RZ, P4 ;  /* 0x000000ff21047207 */ /* 0x000fe40002000000 */
[----:B------:R-:W-:Y:S02]  /*2750*/  ISETP.NE.AND P1, PT, R32, RZ, P1 ;  /* 0x000000ff2000720c */ /* 0x000fe40000f25270 */
[----:B------:R-:W-:-:S02]  /*2760*/  SHF.R.U32.HI R4, RZ, R4, R31 ;  /* 0x00000004ff047219 */ /* 0x000fc4000001161f */
[----:B------:R-:W-:Y:S02]  /*2770*/  PLOP3.LUT P0, PT, P0, P1, PT, 0xf8, 0x8f ;  /* 0x00000000008f781c */ /* 0x000fe40000703f70 */
[----:B------:R-:W-:Y:S02]  /*2780*/  SHF.R.U32.HI R32, RZ, 0x1, R4 ;  /* 0x00000001ff207819 */ /* 0x000fe40000011604 */
[----:B------:R-:W-:-:S04]  /*2790*/  SEL R5, RZ, 0x1, !P0 ;  /* 0x00000001ff057807 */ /* 0x000fc80004000000 */
[----:B------:R-:W-:-:S04]  /*27a0*/  LOP3.LUT R5, R5, 0x1, R32, 0xf8, !PT ;  /* 0x0000000105057812 */ /* 0x000fc800078ef820 */
[----:B------:R-:W-:-:S05]  /*27b0*/  LOP3.LUT R5, R5, R4, RZ, 0xc0, !PT ;  /* 0x0000000405057212 */ /* 0x000fca00078ec0ff */
[----:B------:R-:W-:-:S05]  /*27c0*/  IMAD.IADD R32, R32, 0x1, R5 ;  /* 0x0000000120207824 */ /* 0x000fca00078e0205 */
[----:B------:R-:W-:Y:S01]  /*27d0*/  LOP3.LUT R3, R32, R3, RZ, 0xfc, !PT ;  /* 0x0000000320037212 */ /* 0x000fe200078efcff */
[----:B------:R-:W-:Y:S06]  /*27e0*/  BRA `(.L_x_47) ;  /* 0x0000000000107947 */ /* 0x000fec0003800000 */
.L_x_46:
[----:B------:R-:W-:-:S04]  /*27f0*/  LOP3.LUT R3, R3, 0x80000000, RZ, 0xc0, !PT ;  /* 0x8000000003037812 */ /* 0x000fc800078ec0ff */
[----:B------:R-:W-:Y:S01]  /*2800*/  LOP3.LUT R3, R3, 0x7f800000, RZ, 0xfc, !PT ;  /* 0x7f80000003037812 */ /* 0x000fe200078efcff */
[----:B------:R-:W-:Y:S06]  /*2810*/  BRA `(.L_x_47) ;  /* 0x0000000000047947 */ /* 0x000fec0003800000 */
.L_x_45:
[----:B------:R-:W-:-:S07]  /*2820*/  LEA R3, R34, R3, 0x17 ;  /* 0x0000000322037211 */ /* 0x000fce00078eb8ff */
.L_x_47:
[----:B------:R-:W-:Y:S05]  /*2830*/  BSYNC.RECONVERGENT B4 ;  /* 0x0000000000047941 */ /* 0x000fea0003800200 */
.L_x_44:
[----:B------:R-:W-:Y:S05]  /*2840*/  BRA `(.L_x_48) ;  /* 0x0000000000207947 */ /* 0x000fea0003800000 */
.L_x_43:
[----:B------:R-:W-:-:S04]  /*2850*/  LOP3.LUT R3, R4, 0x80000000, R3, 0x48, !PT ;  /* 0x8000000004037812 */ /* 0x000fc800078e4803 */
[----:B------:R-:W-:Y:S01]  /*2860*/  LOP3.LUT R3, R3, 0x7f800000, RZ, 0xfc, !PT ;  /* 0x7f80000003037812 */ /* 0x000fe200078efcff */
[----:B------:R-:W-:Y:S06]  /*2870*/  BRA `(.L_x_48) ;  /* 0x0000000000147947 */ /* 0x000fec0003800000 */
.L_x_42:
[----:B------:R-:W-:Y:S01]  /*2880*/  LOP3.LUT R3, R4, 0x80000000, R3, 0x48, !PT ;  /* 0x8000000004037812 */ /* 0x000fe200078e4803 */
[----:B------:R-:W-:Y:S06]  /*2890*/  BRA `(.L_x_48) ;  /* 0x00000000000c7947 */ /* 0x000fec0003800000 */
.L_x_41:
[----:B------:R-:W0:Y:S01]  /*28a0*/  MUFU.RSQ R3, -QNAN ;  /* 0xffc0000000037908 */ /* 0x000e220000001400 */
[----:B------:R-:W-:Y:S05]  /*28b0*/  BRA `(.L_x_48) ;  /* 0x0000000000047947 */ /* 0x000fea0003800000 */
.L_x_40:
[----:B------:R-:W-:-:S07]  /*28c0*/  FADD.FTZ R3, R3, R4 ;  /* 0x0000000403037221 */ /* 0x000fce0000010000 */
.L_x_48:
[----:B------:R-:W-:Y:S05]  /*28d0*/  BSYNC.RECONVERGENT B3 ;  /* 0x0000000000037941 */ /* 0x000fea0003800200 */
.L_x_38:
[----:B------:R-:W-:Y:S01]  /*28e0*/  HFMA2 R5, -RZ, RZ, 0, 0 ;  /* 0x00000000ff057431 */ /* 0x000fe200000001ff */
[----:B------:R-:W-:-:S04]  /*28f0*/  MOV R4, R29 ;  /* 0x0000001d00047202 */ /* 0x000fc80000000f00 */
[----:B0-----:R-:W-:Y:S05]  /*2900*/  RET.REL.NODEC R4 `(_Z7computefiiiffffffffffffffffffffffffffff) ;  /* 0xffffffd404bc7950 */ /* 0x001fea0003c3ffff */
.L_x_49:
[----:B------:R-:W-:-:S00]  /*2910*/  BRA `(.L_x_49) ;  /* 0xfffffffc00fc7947 */ /* 0x000fc0000383ffff */
[----:B------:R-:W-:-:S00]  /*2920*/  NOP ;  /* 0x0000000000007918 */ /* 0x000fc00000000000 */
        /* <DEDUP_REMOVED lines=13> */
.L_x_51:


//--------------------- .nv.global.init           --------------------------
	.section	.nv.global.init,"aw",@progbits
	.align	4
.nv.global.init:
	.type		__cudart_i2opi_f,@object
	.size		__cudart_i2opi_f,($str - __cudart_i2opi_f)
__cudart_i2opi_f:
        /*0000*/ 	.byte	0x41, 0x90, 0x43, 0x3c, 0x99, 0x95, 0x62, 0xdb, 0xc0, 0xdd, 0x34, 0xf5, 0xd1, 0x57, 0x27, 0xfc
        /*0010*/ 	.byte	0x29, 0x15, 0x44, 0x4e, 0x6e, 0x83, 0xf9, 0xa2
	.type		$str,@object
	.size		$str,(.L_0 - $str)
$str:
        /*0018*/ 	.byte	0x25, 0x2e, 0x31, 0x37, 0x67, 0x0a, 0x00
.L_0:


//--------------------- .nv.shared.reserved.0     --------------------------
	.section	.nv.shared.reserved.0,"aw",@nobits
	.weak		__nv_reservedSMEM_offset_0_alias
	.size		__nv_reservedSMEM_offset_0_alias, 0, 64
	.other		__nv_reservedSMEM_offset_0_alias,@"STO_CUDA_RESERVED_SHARED STV_DEFAULT"
__nv_reservedSMEM_offset_0_alias:
	.zero		0
	.zero		64


//--------------------- .nv.constant0._Z7computefiiiffffffffffffffffffffffffffff --------------------------
	.section	.nv.constant0._Z7computefiiiffffffffffffffffffffffffffff,"a",@progbits
	.sectionflags	@""
	.align	4
.nv.constant0._Z7computefiiiffffffffffffffffffffffffffff:
	.zero		1024


//--------------------- SYMBOLS --------------------------

	.type		.nv.reservedSmem.offset0,@object
	.size		.nv.reservedSmem.offset0,0x4
	.type		vprintf,@function
